//
// Generated by NVIDIA NVVM Compiler
//
// Compiler Build ID: CL-36424714
// Cuda compilation tools, release 13.0, V13.0.88
// Based on NVVM 20.0.0
//

.version 9.0
.target sm_100
.address_size 64

	// .globl	_Z19buildLocalHistogramPiS_iiii
.extern .func  (.param .b64 func_retval0) malloc
(
	.param .b64 malloc_param_0
)
;

.visible .entry _Z19buildLocalHistogramPiS_iiii(
	.param .u64 .ptr .align 1 _Z19buildLocalHistogramPiS_iiii_param_0,
	.param .u64 .ptr .align 1 _Z19buildLocalHistogramPiS_iiii_param_1,
	.param .u32 _Z19buildLocalHistogramPiS_iiii_param_2,
	.param .u32 _Z19buildLocalHistogramPiS_iiii_param_3,
	.param .u32 _Z19buildLocalHistogramPiS_iiii_param_4,
	.param .u32 _Z19buildLocalHistogramPiS_iiii_param_5
)
{
	.reg .pred 	%p<10>;
	.reg .b32 	%r<58>;
	.reg .b64 	%rd<18>;

	ld.param.u64 	%rd4, [_Z19buildLocalHistogramPiS_iiii_param_0];
	ld.param.u64 	%rd5, [_Z19buildLocalHistogramPiS_iiii_param_1];
	ld.param.u32 	%r21, [_Z19buildLocalHistogramPiS_iiii_param_2];
	ld.param.u32 	%r22, [_Z19buildLocalHistogramPiS_iiii_param_3];
	ld.param.u32 	%r23, [_Z19buildLocalHistogramPiS_iiii_param_4];
	ld.param.u32 	%r24, [_Z19buildLocalHistogramPiS_iiii_param_5];
	cvta.to.global.u64 	%rd1, %rd4;
	cvta.to.global.u64 	%rd2, %rd5;
	mov.u32 	%r25, %ctaid.x;
	mov.u32 	%r26, %ntid.x;
	mov.u32 	%r27, %tid.x;
	mad.lo.s32 	%r51, %r25, %r26, %r27;
	setp.ge.s32 	%p1, %r51, %r21;
	@%p1 bra 	$L__BB0_13;
	mul.lo.s32 	%r28, %r23, %r51;
	cvt.s64.s32 	%rd3, %r28;
	sub.s32 	%r2, 9, %r22;
	setp.gt.s32 	%p2, %r2, 0;
	@%p2 bra 	$L__BB0_2;
	bra.uni 	$L__BB0_12;
$L__BB0_2:
	and.b32  	%r3, %r2, 3;
	add.s32 	%r4, %r22, -6;
	setp.eq.s32 	%p4, %r3, 2;
	selp.b32 	%r5, 10, 100, %p4;
	and.b32  	%r38, %r2, 2147483644;
	neg.s32 	%r6, %r38;
$L__BB0_3:
	setp.lt.u32 	%p5, %r4, 3;
	mul.wide.s32 	%rd12, %r51, 4;
	add.s64 	%rd13, %rd2, %rd12;
	ld.global.u32 	%r8, [%rd13];
	mov.b32 	%r55, 10;
	@%p5 bra 	$L__BB0_7;
	mov.b32 	%r56, 1;
	mov.u32 	%r52, %r6;
$L__BB0_5:
	mov.u32 	%r10, %r56;
	mul.lo.s32 	%r56, %r10, 10000;
	add.s32 	%r52, %r52, 4;
	setp.ne.s32 	%p6, %r52, 0;
	@%p6 bra 	$L__BB0_5;
	mul.lo.s32 	%r55, %r10, 100000;
$L__BB0_7:
	setp.eq.s32 	%p7, %r3, 0;
	@%p7 bra 	$L__BB0_11;
	setp.eq.s32 	%p8, %r3, 1;
	@%p8 bra 	$L__BB0_10;
	mul.lo.s32 	%r56, %r55, %r5;
	bra.uni 	$L__BB0_11;
$L__BB0_10:
	mov.u32 	%r56, %r55;
$L__BB0_11:
	div.s32 	%r42, %r8, %r56;
	mul.hi.s32 	%r43, %r42, 1717986919;
	shr.u32 	%r44, %r43, 31;
	shr.s32 	%r45, %r43, 2;
	add.s32 	%r46, %r45, %r44;
	mul.lo.s32 	%r47, %r46, 10;
	sub.s32 	%r48, %r42, %r47;
	cvt.s64.s32 	%rd14, %r48;
	add.s64 	%rd15, %rd14, %rd3;
	shl.b64 	%rd16, %rd15, 2;
	add.s64 	%rd17, %rd1, %rd16;
	ld.global.u32 	%r49, [%rd17];
	add.s32 	%r50, %r49, 1;
	st.global.u32 	[%rd17], %r50;
	add.s32 	%r51, %r51, %r24;
	setp.lt.s32 	%p9, %r51, %r21;
	@%p9 bra 	$L__BB0_3;
	bra.uni 	$L__BB0_13;
$L__BB0_12:
	mul.wide.s32 	%rd6, %r51, 4;
	add.s64 	%rd7, %rd2, %rd6;
	ld.global.u32 	%r29, [%rd7];
	mul.hi.s32 	%r30, %r29, 1717986919;
	shr.u32 	%r31, %r30, 31;
	shr.s32 	%r32, %r30, 2;
	add.s32 	%r33, %r32, %r31;
	mul.lo.s32 	%r34, %r33, 10;
	sub.s32 	%r35, %r29, %r34;
	cvt.s64.s32 	%rd8, %r35;
	add.s64 	%rd9, %rd8, %rd3;
	shl.b64 	%rd10, %rd9, 2;
	add.s64 	%rd11, %rd1, %rd10;
	ld.global.u32 	%r36, [%rd11];
	add.s32 	%r37, %r36, 1;
	st.global.u32 	[%rd11], %r37;
	add.s32 	%r51, %r51, %r24;
	setp.lt.s32 	%p3, %r51, %r21;
	@%p3 bra 	$L__BB0_12;
$L__BB0_13:
	ret;

}
	// .globl	_Z14buildHistogramPiS_ii
.visible .entry _Z14buildHistogramPiS_ii(
	.param .u64 .ptr .align 1 _Z14buildHistogramPiS_ii_param_0,
	.param .u64 .ptr .align 1 _Z14buildHistogramPiS_ii_param_1,
	.param .u32 _Z14buildHistogramPiS_ii_param_2,
	.param .u32 _Z14buildHistogramPiS_ii_param_3
)
{
	.reg .pred 	%p<10>;
	.reg .b32 	%r<177>;
	.reg .b64 	%rd<124>;

	ld.param.u64 	%rd4, [_Z14buildHistogramPiS_ii_param_0];
	ld.param.u64 	%rd5, [_Z14buildHistogramPiS_ii_param_1];
	ld.param.u32 	%r75, [_Z14buildHistogramPiS_ii_param_2];
	ld.param.u32 	%r76, [_Z14buildHistogramPiS_ii_param_3];
	cvta.to.global.u64 	%rd1, %rd5;
	setp.lt.s32 	%p1, %r76, 1;
	@%p1 bra 	$L__BB1_13;
	cvta.to.global.u64 	%rd6, %rd4;
	mov.u32 	%r78, %tid.x;
	mov.u32 	%r79, %ntid.x;
	mov.u32 	%r80, %ctaid.x;
	mad.lo.s32 	%r81, %r80, %r79, %r78;
	cvt.s64.s32 	%rd2, %r81;
	mul.wide.s32 	%rd7, %r81, 4;
	add.s64 	%rd3, %rd6, %rd7;
	ld.global.u32 	%r168, [%rd3];
	and.b32  	%r2, %r76, 15;
	setp.lt.u32 	%p2, %r76, 16;
	mov.b32 	%r171, 0;
	@%p2 bra 	$L__BB1_4;
	and.b32  	%r171, %r76, 2147483632;
	neg.s32 	%r166, %r171;
	shl.b32 	%r164, %r75, 1;
	mul.lo.s32 	%r163, %r75, 3;
	shl.b32 	%r162, %r75, 2;
	mul.lo.s32 	%r161, %r75, 5;
	mul.lo.s32 	%r160, %r75, 6;
	mul.lo.s32 	%r159, %r75, 7;
	shl.b32 	%r158, %r75, 3;
	mul.lo.s32 	%r157, %r75, 9;
	mul.lo.s32 	%r156, %r75, 10;
	mul.lo.s32 	%r155, %r75, 11;
	mul.lo.s32 	%r154, %r75, 12;
	mul.lo.s32 	%r153, %r75, 13;
	mul.lo.s32 	%r152, %r75, 14;
	mul.lo.s32 	%r151, %r75, 15;
	mov.b32 	%r150, 0;
	mov.u32 	%r165, %r75;
$L__BB1_3:
	.pragma "nounroll";
	cvt.s64.s32 	%rd8, %r150;
	add.s64 	%rd9, %rd8, %rd2;
	shl.b64 	%rd10, %rd9, 2;
	add.s64 	%rd11, %rd1, %rd10;
	ld.global.u32 	%r83, [%rd11];
	add.s32 	%r84, %r168, %r83;
	st.global.u32 	[%rd3], %r84;
	cvt.s64.s32 	%rd12, %r165;
	add.s64 	%rd13, %rd12, %rd2;
	shl.b64 	%rd14, %rd13, 2;
	add.s64 	%rd15, %rd1, %rd14;
	ld.global.u32 	%r85, [%rd15];
	add.s32 	%r86, %r84, %r85;
	st.global.u32 	[%rd3], %r86;
	cvt.s64.s32 	%rd16, %r164;
	add.s64 	%rd17, %rd16, %rd2;
	shl.b64 	%rd18, %rd17, 2;
	add.s64 	%rd19, %rd1, %rd18;
	ld.global.u32 	%r87, [%rd19];
	add.s32 	%r88, %r86, %r87;
	st.global.u32 	[%rd3], %r88;
	cvt.s64.s32 	%rd20, %r163;
	add.s64 	%rd21, %rd20, %rd2;
	shl.b64 	%rd22, %rd21, 2;
	add.s64 	%rd23, %rd1, %rd22;
	ld.global.u32 	%r89, [%rd23];
	add.s32 	%r90, %r88, %r89;
	st.global.u32 	[%rd3], %r90;
	cvt.s64.s32 	%rd24, %r162;
	add.s64 	%rd25, %rd24, %rd2;
	shl.b64 	%rd26, %rd25, 2;
	add.s64 	%rd27, %rd1, %rd26;
	ld.global.u32 	%r91, [%rd27];
	add.s32 	%r92, %r90, %r91;
	st.global.u32 	[%rd3], %r92;
	cvt.s64.s32 	%rd28, %r161;
	add.s64 	%rd29, %rd28, %rd2;
	shl.b64 	%rd30, %rd29, 2;
	add.s64 	%rd31, %rd1, %rd30;
	ld.global.u32 	%r93, [%rd31];
	add.s32 	%r94, %r92, %r93;
	st.global.u32 	[%rd3], %r94;
	cvt.s64.s32 	%rd32, %r160;
	add.s64 	%rd33, %rd32, %rd2;
	shl.b64 	%rd34, %rd33, 2;
	add.s64 	%rd35, %rd1, %rd34;
	ld.global.u32 	%r95, [%rd35];
	add.s32 	%r96, %r94, %r95;
	st.global.u32 	[%rd3], %r96;
	cvt.s64.s32 	%rd36, %r159;
	add.s64 	%rd37, %rd36, %rd2;
	shl.b64 	%rd38, %rd37, 2;
	add.s64 	%rd39, %rd1, %rd38;
	ld.global.u32 	%r97, [%rd39];
	add.s32 	%r98, %r96, %r97;
	st.global.u32 	[%rd3], %r98;
	cvt.s64.s32 	%rd40, %r158;
	add.s64 	%rd41, %rd40, %rd2;
	shl.b64 	%rd42, %rd41, 2;
	add.s64 	%rd43, %rd1, %rd42;
	ld.global.u32 	%r99, [%rd43];
	add.s32 	%r100, %r98, %r99;
	st.global.u32 	[%rd3], %r100;
	cvt.s64.s32 	%rd44, %r157;
	add.s64 	%rd45, %rd44, %rd2;
	shl.b64 	%rd46, %rd45, 2;
	add.s64 	%rd47, %rd1, %rd46;
	ld.global.u32 	%r101, [%rd47];
	add.s32 	%r102, %r100, %r101;
	st.global.u32 	[%rd3], %r102;
	cvt.s64.s32 	%rd48, %r156;
	add.s64 	%rd49, %rd48, %rd2;
	shl.b64 	%rd50, %rd49, 2;
	add.s64 	%rd51, %rd1, %rd50;
	ld.global.u32 	%r103, [%rd51];
	add.s32 	%r104, %r102, %r103;
	st.global.u32 	[%rd3], %r104;
	cvt.s64.s32 	%rd52, %r155;
	add.s64 	%rd53, %rd52, %rd2;
	shl.b64 	%rd54, %rd53, 2;
	add.s64 	%rd55, %rd1, %rd54;
	ld.global.u32 	%r105, [%rd55];
	add.s32 	%r106, %r104, %r105;
	st.global.u32 	[%rd3], %r106;
	cvt.s64.s32 	%rd56, %r154;
	add.s64 	%rd57, %rd56, %rd2;
	shl.b64 	%rd58, %rd57, 2;
	add.s64 	%rd59, %rd1, %rd58;
	ld.global.u32 	%r107, [%rd59];
	add.s32 	%r108, %r106, %r107;
	st.global.u32 	[%rd3], %r108;
	cvt.s64.s32 	%rd60, %r153;
	add.s64 	%rd61, %rd60, %rd2;
	shl.b64 	%rd62, %rd61, 2;
	add.s64 	%rd63, %rd1, %rd62;
	ld.global.u32 	%r109, [%rd63];
	add.s32 	%r110, %r108, %r109;
	st.global.u32 	[%rd3], %r110;
	cvt.s64.s32 	%rd64, %r152;
	add.s64 	%rd65, %rd64, %rd2;
	shl.b64 	%rd66, %rd65, 2;
	add.s64 	%rd67, %rd1, %rd66;
	ld.global.u32 	%r111, [%rd67];
	add.s32 	%r112, %r110, %r111;
	st.global.u32 	[%rd3], %r112;
	cvt.s64.s32 	%rd68, %r151;
	add.s64 	%rd69, %rd68, %rd2;
	shl.b64 	%rd70, %rd69, 2;
	add.s64 	%rd71, %rd1, %rd70;
	ld.global.u32 	%r113, [%rd71];
	add.s32 	%r168, %r112, %r113;
	st.global.u32 	[%rd3], %r168;
	add.s32 	%r166, %r166, 16;
	shl.b32 	%r114, %r75, 4;
	add.s32 	%r165, %r165, %r114;
	add.s32 	%r164, %r164, %r114;
	add.s32 	%r163, %r163, %r114;
	add.s32 	%r162, %r162, %r114;
	add.s32 	%r161, %r161, %r114;
	add.s32 	%r160, %r160, %r114;
	add.s32 	%r159, %r159, %r114;
	add.s32 	%r158, %r158, %r114;
	add.s32 	%r157, %r157, %r114;
	add.s32 	%r156, %r156, %r114;
	add.s32 	%r155, %r155, %r114;
	add.s32 	%r154, %r154, %r114;
	add.s32 	%r153, %r153, %r114;
	add.s32 	%r152, %r152, %r114;
	add.s32 	%r151, %r151, %r114;
	add.s32 	%r150, %r150, %r114;
	setp.ne.s32 	%p3, %r166, 0;
	@%p3 bra 	$L__BB1_3;
$L__BB1_4:
	setp.eq.s32 	%p4, %r2, 0;
	@%p4 bra 	$L__BB1_13;
	and.b32  	%r57, %r76, 7;
	setp.lt.u32 	%p5, %r2, 8;
	@%p5 bra 	$L__BB1_7;
	mul.lo.s32 	%r115, %r171, %r75;
	cvt.s64.s32 	%rd72, %r115;
	add.s64 	%rd73, %rd72, %rd2;
	shl.b64 	%rd74, %rd73, 2;
	add.s64 	%rd75, %rd1, %rd74;
	ld.global.u32 	%r116, [%rd75];
	add.s32 	%r117, %r168, %r116;
	st.global.u32 	[%rd3], %r117;
	add.s32 	%r118, %r115, %r75;
	cvt.s64.s32 	%rd76, %r118;
	add.s64 	%rd77, %rd76, %rd2;
	shl.b64 	%rd78, %rd77, 2;
	add.s64 	%rd79, %rd1, %rd78;
	ld.global.u32 	%r119, [%rd79];
	add.s32 	%r120, %r117, %r119;
	st.global.u32 	[%rd3], %r120;
	add.s32 	%r121, %r118, %r75;
	cvt.s64.s32 	%rd80, %r121;
	add.s64 	%rd81, %rd80, %rd2;
	shl.b64 	%rd82, %rd81, 2;
	add.s64 	%rd83, %rd1, %rd82;
	ld.global.u32 	%r122, [%rd83];
	add.s32 	%r123, %r120, %r122;
	st.global.u32 	[%rd3], %r123;
	add.s32 	%r124, %r121, %r75;
	cvt.s64.s32 	%rd84, %r124;
	add.s64 	%rd85, %rd84, %rd2;
	shl.b64 	%rd86, %rd85, 2;
	add.s64 	%rd87, %rd1, %rd86;
	ld.global.u32 	%r125, [%rd87];
	add.s32 	%r126, %r123, %r125;
	st.global.u32 	[%rd3], %r126;
	add.s32 	%r127, %r124, %r75;
	cvt.s64.s32 	%rd88, %r127;
	add.s64 	%rd89, %rd88, %rd2;
	shl.b64 	%rd90, %rd89, 2;
	add.s64 	%rd91, %rd1, %rd90;
	ld.global.u32 	%r128, [%rd91];
	add.s32 	%r129, %r126, %r128;
	st.global.u32 	[%rd3], %r129;
	add.s32 	%r130, %r127, %r75;
	cvt.s64.s32 	%rd92, %r130;
	add.s64 	%rd93, %rd92, %rd2;
	shl.b64 	%rd94, %rd93, 2;
	add.s64 	%rd95, %rd1, %rd94;
	ld.global.u32 	%r131, [%rd95];
	add.s32 	%r132, %r129, %r131;
	st.global.u32 	[%rd3], %r132;
	add.s32 	%r133, %r130, %r75;
	cvt.s64.s32 	%rd96, %r133;
	add.s64 	%rd97, %rd96, %rd2;
	shl.b64 	%rd98, %rd97, 2;
	add.s64 	%rd99, %rd1, %rd98;
	ld.global.u32 	%r134, [%rd99];
	add.s32 	%r135, %r132, %r134;
	st.global.u32 	[%rd3], %r135;
	add.s32 	%r136, %r133, %r75;
	cvt.s64.s32 	%rd100, %r136;
	add.s64 	%rd101, %rd100, %rd2;
	shl.b64 	%rd102, %rd101, 2;
	add.s64 	%rd103, %rd1, %rd102;
	ld.global.u32 	%r137, [%rd103];
	add.s32 	%r168, %r135, %r137;
	st.global.u32 	[%rd3], %r168;
	add.s32 	%r171, %r171, 8;
$L__BB1_7:
	setp.eq.s32 	%p6, %r57, 0;
	@%p6 bra 	$L__BB1_13;
	and.b32  	%r62, %r76, 3;
	setp.lt.u32 	%p7, %r57, 4;
	@%p7 bra 	$L__BB1_10;
	mul.lo.s32 	%r138, %r171, %r75;
	cvt.s64.s32 	%rd104, %r138;
	add.s64 	%rd105, %rd104, %rd2;
	shl.b64 	%rd106, %rd105, 2;
	add.s64 	%rd107, %rd1, %rd106;
	ld.global.u32 	%r139, [%rd107];
	add.s32 	%r140, %r168, %r139;
	st.global.u32 	[%rd3], %r140;
	add.s32 	%r141, %r138, %r75;
	cvt.s64.s32 	%rd108, %r141;
	add.s64 	%rd109, %rd108, %rd2;
	shl.b64 	%rd110, %rd109, 2;
	add.s64 	%rd111, %rd1, %rd110;
	ld.global.u32 	%r142, [%rd111];
	add.s32 	%r143, %r140, %r142;
	st.global.u32 	[%rd3], %r143;
	add.s32 	%r144, %r141, %r75;
	cvt.s64.s32 	%rd112, %r144;
	add.s64 	%rd113, %rd112, %rd2;
	shl.b64 	%rd114, %rd113, 2;
	add.s64 	%rd115, %rd1, %rd114;
	ld.global.u32 	%r145, [%rd115];
	add.s32 	%r146, %r143, %r145;
	st.global.u32 	[%rd3], %r146;
	add.s32 	%r147, %r144, %r75;
	cvt.s64.s32 	%rd116, %r147;
	add.s64 	%rd117, %rd116, %rd2;
	shl.b64 	%rd118, %rd117, 2;
	add.s64 	%rd119, %rd1, %rd118;
	ld.global.u32 	%r148, [%rd119];
	add.s32 	%r168, %r146, %r148;
	st.global.u32 	[%rd3], %r168;
	add.s32 	%r171, %r171, 4;
$L__BB1_10:
	setp.eq.s32 	%p8, %r62, 0;
	@%p8 bra 	$L__BB1_13;
	mul.lo.s32 	%r175, %r171, %r75;
	neg.s32 	%r174, %r62;
$L__BB1_12:
	.pragma "nounroll";
	cvt.s64.s32 	%rd120, %r175;
	add.s64 	%rd121, %rd120, %rd2;
	shl.b64 	%rd122, %rd121, 2;
	add.s64 	%rd123, %rd1, %rd122;
	ld.global.u32 	%r149, [%rd123];
	add.s32 	%r168, %r168, %r149;
	st.global.u32 	[%rd3], %r168;
	add.s32 	%r175, %r175, %r75;
	add.s32 	%r174, %r174, 1;
	setp.ne.s32 	%p9, %r174, 0;
	@%p9 bra 	$L__BB1_12;
$L__BB1_13:
	ret;

}
	// .globl	_Z9prefixSumPiS_S_i
.visible .entry _Z9prefixSumPiS_S_i(
	.param .u64 .ptr .align 1 _Z9prefixSumPiS_S_i_param_0,
	.param .u64 .ptr .align 1 _Z9prefixSumPiS_S_i_param_1,
	.param .u64 .ptr .align 1 _Z9prefixSumPiS_S_i_param_2,
	.param .u32 _Z9prefixSumPiS_S_i_param_3
)
{
	.reg .pred 	%p<10>;
	.reg .b32 	%r<120>;
	.reg .b64 	%rd<51>;

	ld.param.u64 	%rd13, [_Z9prefixSumPiS_S_i_param_0];
	ld.param.u64 	%rd14, [_Z9prefixSumPiS_S_i_param_1];
	ld.param.u64 	%rd15, [_Z9prefixSumPiS_S_i_param_2];
	ld.param.u32 	%r15, [_Z9prefixSumPiS_S_i_param_3];
	cvta.to.global.u64 	%rd1, %rd14;
	cvta.to.global.u64 	%rd2, %rd15;
	cvta.to.global.u64 	%rd3, %rd13;
	mov.b32 	%r16, 0;
	st.global.u32 	[%rd3], %r16;
	ld.global.u32 	%r17, [%rd2];
	st.global.u32 	[%rd1], %r17;
	setp.lt.s32 	%p1, %r15, 2;
	@%p1 bra 	$L__BB2_13;
	add.s32 	%r1, %r15, -1;
	add.s32 	%r19, %r15, -2;
	and.b32  	%r2, %r1, 7;
	setp.lt.u32 	%p2, %r19, 7;
	mov.b32 	%r118, 1;
	@%p2 bra 	$L__BB2_5;
	and.b32  	%r21, %r1, -8;
	neg.s32 	%r116, %r21;
	add.s64 	%rd50, %rd1, 16;
	add.s64 	%rd49, %rd2, 16;
	add.s64 	%rd48, %rd3, 16;
	mov.b32 	%r115, 0;
$L__BB2_3:
	.pragma "nounroll";
	ld.global.u32 	%r22, [%rd48+-16];
	ld.global.u32 	%r23, [%rd49+-16];
	add.s32 	%r24, %r23, %r22;
	st.global.u32 	[%rd48+-12], %r24;
	ld.global.u32 	%r25, [%rd50+-16];
	ld.global.u32 	%r26, [%rd49+-12];
	add.s32 	%r27, %r26, %r25;
	st.global.u32 	[%rd50+-12], %r27;
	ld.global.u32 	%r28, [%rd48+-12];
	ld.global.u32 	%r29, [%rd49+-12];
	add.s32 	%r30, %r29, %r28;
	st.global.u32 	[%rd48+-8], %r30;
	ld.global.u32 	%r31, [%rd50+-12];
	ld.global.u32 	%r32, [%rd49+-8];
	add.s32 	%r33, %r32, %r31;
	st.global.u32 	[%rd50+-8], %r33;
	ld.global.u32 	%r34, [%rd48+-8];
	ld.global.u32 	%r35, [%rd49+-8];
	add.s32 	%r36, %r35, %r34;
	st.global.u32 	[%rd48+-4], %r36;
	ld.global.u32 	%r37, [%rd50+-8];
	ld.global.u32 	%r38, [%rd49+-4];
	add.s32 	%r39, %r38, %r37;
	st.global.u32 	[%rd50+-4], %r39;
	ld.global.u32 	%r40, [%rd48+-4];
	ld.global.u32 	%r41, [%rd49+-4];
	add.s32 	%r42, %r41, %r40;
	st.global.u32 	[%rd48], %r42;
	ld.global.u32 	%r43, [%rd50+-4];
	ld.global.u32 	%r44, [%rd49];
	add.s32 	%r45, %r44, %r43;
	st.global.u32 	[%rd50], %r45;
	ld.global.u32 	%r46, [%rd48];
	ld.global.u32 	%r47, [%rd49];
	add.s32 	%r48, %r47, %r46;
	st.global.u32 	[%rd48+4], %r48;
	ld.global.u32 	%r49, [%rd50];
	ld.global.u32 	%r50, [%rd49+4];
	add.s32 	%r51, %r50, %r49;
	st.global.u32 	[%rd50+4], %r51;
	ld.global.u32 	%r52, [%rd48+4];
	ld.global.u32 	%r53, [%rd49+4];
	add.s32 	%r54, %r53, %r52;
	st.global.u32 	[%rd48+8], %r54;
	ld.global.u32 	%r55, [%rd50+4];
	ld.global.u32 	%r56, [%rd49+8];
	add.s32 	%r57, %r56, %r55;
	st.global.u32 	[%rd50+8], %r57;
	ld.global.u32 	%r58, [%rd48+8];
	ld.global.u32 	%r59, [%rd49+8];
	add.s32 	%r60, %r59, %r58;
	st.global.u32 	[%rd48+12], %r60;
	ld.global.u32 	%r61, [%rd50+8];
	ld.global.u32 	%r62, [%rd49+12];
	add.s32 	%r63, %r62, %r61;
	st.global.u32 	[%rd50+12], %r63;
	ld.global.u32 	%r64, [%rd48+12];
	ld.global.u32 	%r65, [%rd49+12];
	add.s32 	%r66, %r65, %r64;
	st.global.u32 	[%rd48+16], %r66;
	ld.global.u32 	%r67, [%rd50+12];
	ld.global.u32 	%r68, [%rd49+16];
	add.s32 	%r69, %r68, %r67;
	st.global.u32 	[%rd50+16], %r69;
	add.s32 	%r116, %r116, 8;
	add.s32 	%r115, %r115, 8;
	add.s64 	%rd50, %rd50, 32;
	add.s64 	%rd49, %rd49, 32;
	add.s64 	%rd48, %rd48, 32;
	setp.ne.s32 	%p3, %r116, 0;
	@%p3 bra 	$L__BB2_3;
	add.s32 	%r118, %r115, 1;
$L__BB2_5:
	setp.eq.s32 	%p4, %r2, 0;
	@%p4 bra 	$L__BB2_13;
	and.b32  	%r10, %r1, 3;
	setp.lt.u32 	%p5, %r2, 4;
	@%p5 bra 	$L__BB2_8;
	mul.wide.s32 	%rd16, %r118, 4;
	add.s64 	%rd17, %rd3, %rd16;
	ld.global.u32 	%r70, [%rd17+-4];
	add.s64 	%rd18, %rd2, %rd16;
	ld.global.u32 	%r71, [%rd18+-4];
	add.s32 	%r72, %r71, %r70;
	mul.wide.u32 	%rd19, %r118, 4;
	add.s64 	%rd20, %rd3, %rd19;
	st.global.u32 	[%rd20], %r72;
	add.s64 	%rd21, %rd1, %rd16;
	ld.global.u32 	%r73, [%rd21+-4];
	add.s64 	%rd22, %rd2, %rd19;
	ld.global.u32 	%r74, [%rd22];
	add.s32 	%r75, %r74, %r73;
	add.s64 	%rd23, %rd1, %rd19;
	st.global.u32 	[%rd23], %r75;
	add.s32 	%r76, %r118, 1;
	ld.global.u32 	%r77, [%rd17];
	ld.global.u32 	%r78, [%rd18];
	add.s32 	%r79, %r78, %r77;
	mul.wide.u32 	%rd24, %r76, 4;
	add.s64 	%rd25, %rd3, %rd24;
	st.global.u32 	[%rd25], %r79;
	ld.global.u32 	%r80, [%rd21];
	add.s64 	%rd26, %rd2, %rd24;
	ld.global.u32 	%r81, [%rd26];
	add.s32 	%r82, %r81, %r80;
	add.s64 	%rd27, %rd1, %rd24;
	st.global.u32 	[%rd27], %r82;
	add.s32 	%r83, %r118, 2;
	ld.global.u32 	%r84, [%rd17+4];
	ld.global.u32 	%r85, [%rd18+4];
	add.s32 	%r86, %r85, %r84;
	mul.wide.u32 	%rd28, %r83, 4;
	add.s64 	%rd29, %rd3, %rd28;
	st.global.u32 	[%rd29], %r86;
	ld.global.u32 	%r87, [%rd21+4];
	add.s64 	%rd30, %rd2, %rd28;
	ld.global.u32 	%r88, [%rd30];
	add.s32 	%r89, %r88, %r87;
	add.s64 	%rd31, %rd1, %rd28;
	st.global.u32 	[%rd31], %r89;
	ld.global.u32 	%r90, [%rd17+8];
	ld.global.u32 	%r91, [%rd18+8];
	add.s32 	%r92, %r91, %r90;
	st.global.u32 	[%rd20+12], %r92;
	ld.global.u32 	%r93, [%rd21+8];
	ld.global.u32 	%r94, [%rd22+12];
	add.s32 	%r95, %r94, %r93;
	st.global.u32 	[%rd23+12], %r95;
	add.s32 	%r118, %r118, 4;
$L__BB2_8:
	setp.eq.s32 	%p6, %r10, 0;
	@%p6 bra 	$L__BB2_13;
	setp.eq.s32 	%p7, %r10, 1;
	@%p7 bra 	$L__BB2_11;
	mul.wide.s32 	%rd32, %r118, 4;
	add.s64 	%rd33, %rd3, %rd32;
	ld.global.u32 	%r96, [%rd33+-4];
	add.s64 	%rd34, %rd2, %rd32;
	ld.global.u32 	%r97, [%rd34+-4];
	add.s32 	%r98, %r97, %r96;
	mul.wide.u32 	%rd35, %r118, 4;
	add.s64 	%rd36, %rd3, %rd35;
	st.global.u32 	[%rd36], %r98;
	add.s64 	%rd37, %rd1, %rd32;
	ld.global.u32 	%r99, [%rd37+-4];
	add.s64 	%rd38, %rd2, %rd35;
	ld.global.u32 	%r100, [%rd38];
	add.s32 	%r101, %r100, %r99;
	add.s64 	%rd39, %rd1, %rd35;
	st.global.u32 	[%rd39], %r101;
	ld.global.u32 	%r102, [%rd33];
	ld.global.u32 	%r103, [%rd34];
	add.s32 	%r104, %r103, %r102;
	st.global.u32 	[%rd36+4], %r104;
	ld.global.u32 	%r105, [%rd37];
	ld.global.u32 	%r106, [%rd38+4];
	add.s32 	%r107, %r106, %r105;
	st.global.u32 	[%rd39+4], %r107;
	add.s32 	%r118, %r118, 2;
$L__BB2_11:
	and.b32  	%r108, %r1, 1;
	setp.eq.b32 	%p8, %r108, 1;
	not.pred 	%p9, %p8;
	@%p9 bra 	$L__BB2_13;
	mul.wide.s32 	%rd40, %r118, 4;
	add.s64 	%rd41, %rd3, %rd40;
	ld.global.u32 	%r109, [%rd41+-4];
	add.s64 	%rd42, %rd2, %rd40;
	ld.global.u32 	%r110, [%rd42+-4];
	add.s32 	%r111, %r110, %r109;
	mul.wide.u32 	%rd43, %r118, 4;
	add.s64 	%rd44, %rd3, %rd43;
	st.global.u32 	[%rd44], %r111;
	add.s64 	%rd45, %rd1, %rd40;
	ld.global.u32 	%r112, [%rd45+-4];
	add.s64 	%rd46, %rd2, %rd43;
	ld.global.u32 	%r113, [%rd46];
	add.s32 	%r114, %r113, %r112;
	add.s64 	%rd47, %rd1, %rd43;
	st.global.u32 	[%rd47], %r114;
$L__BB2_13:
	ret;

}
	// .globl	_Z23partitionForPermutationPiS_S_S_ii
.visible .entry _Z23partitionForPermutationPiS_S_S_ii(
	.param .u64 .ptr .align 1 _Z23partitionForPermutationPiS_S_S_ii_param_0,
	.param .u64 .ptr .align 1 _Z23partitionForPermutationPiS_S_S_ii_param_1,
	.param .u64 .ptr .align 1 _Z23partitionForPermutationPiS_S_S_ii_param_2,
	.param .u64 .ptr .align 1 _Z23partitionForPermutationPiS_S_S_ii_param_3,
	.param .u32 _Z23partitionForPermutationPiS_S_S_ii_param_4,
	.param .u32 _Z23partitionForPermutationPiS_S_S_ii_param_5
)
{
	.reg .pred 	%p<2>;
	.reg .b32 	%r<23>;
	.reg .b64 	%rd<18>;

	ld.param.u64 	%rd3, [_Z23partitionForPermutationPiS_S_S_ii_param_0];
	ld.param.u64 	%rd4, [_Z23partitionForPermutationPiS_S_S_ii_param_1];
	ld.param.u64 	%rd5, [_Z23partitionForPermutationPiS_S_S_ii_param_2];
	ld.param.u64 	%rd6, [_Z23partitionForPermutationPiS_S_S_ii_param_3];
	ld.param.u32 	%r1, [_Z23partitionForPermutationPiS_S_S_ii_param_4];
	ld.param.u32 	%r2, [_Z23partitionForPermutationPiS_S_S_ii_param_5];
	cvta.to.global.u64 	%rd7, %rd4;
	cvta.to.global.u64 	%rd8, %rd3;
	cvta.to.global.u64 	%rd9, %rd5;
	cvta.to.global.u64 	%rd10, %rd6;
	mov.u32 	%r3, %ctaid.y;
	mov.u32 	%r4, %ntid.y;
	mov.u32 	%r5, %tid.y;
	mad.lo.s32 	%r6, %r3, %r4, %r5;
	mov.u32 	%r7, %ctaid.x;
	mov.u32 	%r8, %ntid.x;
	mov.u32 	%r9, %tid.x;
	mad.lo.s32 	%r10, %r7, %r8, %r9;
	cvt.u64.u32 	%rd11, %r6;
	mul.wide.u32 	%rd12, %r6, 4;
	add.s64 	%rd1, %rd10, %rd12;
	ld.global.u32 	%r11, [%rd1];
	add.s64 	%rd13, %rd9, %rd12;
	ld.global.u32 	%r12, [%rd13];
	sub.s32 	%r13, %r11, %r12;
	div.s32 	%r14, %r13, %r2;
	mul.lo.s32 	%r15, %r14, %r10;
	add.s32 	%r16, %r15, %r12;
	mul.lo.s32 	%r17, %r1, %r10;
	cvt.s64.s32 	%rd14, %r17;
	add.s64 	%rd15, %rd14, %rd11;
	shl.b64 	%rd16, %rd15, 2;
	add.s64 	%rd17, %rd8, %rd16;
	st.global.u32 	[%rd17], %r16;
	ld.global.u32 	%r18, [%rd13];
	add.s32 	%r19, %r15, %r14;
	add.s32 	%r20, %r18, %r19;
	add.s64 	%rd2, %rd7, %rd16;
	st.global.u32 	[%rd2], %r20;
	add.s32 	%r21, %r2, -1;
	setp.ne.s32 	%p1, %r10, %r21;
	@%p1 bra 	$L__BB3_2;
	ld.global.u32 	%r22, [%rd1];
	st.global.u32 	[%rd2], %r22;
$L__BB3_2:
	ret;

}
	// .globl	_Z14paradisPermutePiiS_S_S_S_iii
.visible .entry _Z14paradisPermutePiiS_S_S_S_iii(
	.param .u64 .ptr .align 1 _Z14paradisPermutePiiS_S_S_S_iii_param_0,
	.param .u32 _Z14paradisPermutePiiS_S_S_S_iii_param_1,
	.param .u64 .ptr .align 1 _Z14paradisPermutePiiS_S_S_S_iii_param_2,
	.param .u64 .ptr .align 1 _Z14paradisPermutePiiS_S_S_S_iii_param_3,
	.param .u64 .ptr .align 1 _Z14paradisPermutePiiS_S_S_S_iii_param_4,
	.param .u64 .ptr .align 1 _Z14paradisPermutePiiS_S_S_S_iii_param_5,
	.param .u32 _Z14paradisPermutePiiS_S_S_S_iii_param_6,
	.param .u32 _Z14paradisPermutePiiS_S_S_S_iii_param_7,
	.param .u32 _Z14paradisPermutePiiS_S_S_S_iii_param_8
)
{
	.reg .pred 	%p<47>;
	.reg .b32 	%r<245>;
	.reg .b64 	%rd<80>;

	ld.param.u64 	%rd21, [_Z14paradisPermutePiiS_S_S_S_iii_param_0];
	ld.param.u64 	%rd22, [_Z14paradisPermutePiiS_S_S_S_iii_param_4];
	ld.param.u64 	%rd23, [_Z14paradisPermutePiiS_S_S_S_iii_param_5];
	ld.param.u32 	%r100, [_Z14paradisPermutePiiS_S_S_S_iii_param_6];
	ld.param.u32 	%r101, [_Z14paradisPermutePiiS_S_S_S_iii_param_7];
	cvta.to.global.u64 	%rd1, %rd21;
	cvta.to.global.u64 	%rd2, %rd23;
	cvta.to.global.u64 	%rd3, %rd22;
	setp.lt.s32 	%p1, %r101, 1;
	@%p1 bra 	$L__BB4_71;
	mov.u32 	%r102, %tid.x;
	mov.u32 	%r103, %ntid.x;
	mov.u32 	%r104, %ctaid.x;
	mad.lo.s32 	%r105, %r104, %r103, %r102;
	mul.lo.s32 	%r106, %r101, %r105;
	cvt.s64.s32 	%rd4, %r106;
	sub.s32 	%r1, 9, %r100;
	add.s32 	%r107, %r100, -10;
	setp.gt.s32 	%p2, %r107, -2;
	@%p2 bra 	$L__BB4_45;
	setp.gt.s32 	%p20, %r1, 0;
	@%p20 bra 	$L__BB4_4;
	and.b32  	%r2, %r1, 3;
	add.s32 	%r3, %r100, -6;
	and.b32  	%r4, %r1, -4;
	setp.eq.s32 	%p21, %r2, 2;
	selp.b32 	%r5, 10, 100, %p21;
	mov.b32 	%r224, 0;
	bra.uni 	$L__BB4_29;
$L__BB4_4:
	and.b32  	%r6, %r1, 3;
	add.s32 	%r7, %r100, -6;
	and.b32  	%r8, %r1, 2147483644;
	setp.eq.s32 	%p32, %r6, 2;
	selp.b32 	%r9, 10, 100, %p32;
	neg.s32 	%r10, %r8;
	mov.b32 	%r209, 0;
$L__BB4_5:
	cvt.u64.u32 	%rd66, %r209;
	add.s64 	%rd67, %rd66, %rd4;
	shl.b64 	%rd68, %rd67, 2;
	add.s64 	%rd5, %rd3, %rd68;
	ld.global.u32 	%r210, [%rd5];
	add.s64 	%rd6, %rd2, %rd68;
	ld.global.u32 	%r180, [%rd6];
	setp.ge.s32 	%p33, %r210, %r180;
	@%p33 bra 	$L__BB4_6;
	bra.uni 	$L__BB4_7;
$L__BB4_6:
	add.s32 	%r209, %r209, 1;
	setp.eq.s32 	%p46, %r209, %r101;
	@%p46 bra 	$L__BB4_71;
	bra.uni 	$L__BB4_5;
$L__BB4_7:
	setp.lt.u32 	%p34, %r7, 3;
	mul.wide.s32 	%rd69, %r210, 4;
	add.s64 	%rd7, %rd1, %rd69;
	ld.global.u32 	%r218, [%rd7];
	mov.b32 	%r215, 10;
	@%p34 bra 	$L__BB4_11;
	mov.b32 	%r216, 1;
	mov.u32 	%r211, %r10;
$L__BB4_9:
	mov.u32 	%r17, %r216;
	mul.lo.s32 	%r216, %r17, 10000;
	add.s32 	%r211, %r211, 4;
	setp.eq.s32 	%p35, %r211, 0;
	@%p35 bra 	$L__BB4_10;
	bra.uni 	$L__BB4_9;
$L__BB4_10:
	mul.lo.s32 	%r215, %r17, 100000;
$L__BB4_11:
	setp.eq.s32 	%p36, %r6, 0;
	@%p36 bra 	$L__BB4_17;
	setp.eq.s32 	%p37, %r6, 1;
	@%p37 bra 	$L__BB4_16;
	mul.lo.s32 	%r216, %r215, %r9;
	bra.uni 	$L__BB4_17;
$L__BB4_14:
	ld.global.u32 	%r203, [%rd5];
	mul.wide.s32 	%rd76, %r203, 4;
	add.s64 	%rd77, %rd1, %rd76;
	ld.global.u32 	%r204, [%rd77];
	st.global.u32 	[%rd7], %r204;
	ld.global.u32 	%r205, [%rd5];
	mul.wide.s32 	%rd78, %r205, 4;
	add.s64 	%rd79, %rd1, %rd78;
	st.global.u32 	[%rd79], %r218;
	ld.global.u32 	%r206, [%rd5];
	add.s32 	%r207, %r206, 1;
	st.global.u32 	[%rd5], %r207;
$L__BB4_15:
	add.s32 	%r210, %r210, 1;
	ld.global.u32 	%r208, [%rd6];
	setp.lt.s32 	%p45, %r210, %r208;
	@%p45 bra 	$L__BB4_7;
	bra.uni 	$L__BB4_6;
$L__BB4_16:
	mov.u32 	%r216, %r215;
$L__BB4_17:
	div.s32 	%r184, %r218, %r216;
	mul.hi.s32 	%r185, %r184, 1717986919;
	shr.u32 	%r186, %r185, 31;
	shr.s32 	%r187, %r185, 2;
	add.s32 	%r188, %r187, %r186;
	mul.lo.s32 	%r189, %r188, 10;
	sub.s32 	%r217, %r184, %r189;
	setp.eq.s32 	%p38, %r217, %r209;
	@%p38 bra 	$L__BB4_14;
$L__BB4_18:
	mov.u32 	%r29, %r218;
	cvt.s64.s32 	%rd70, %r217;
	add.s64 	%rd71, %rd70, %rd4;
	shl.b64 	%rd72, %rd71, 2;
	add.s64 	%rd8, %rd3, %rd72;
	ld.global.u32 	%r30, [%rd8];
	add.s64 	%rd73, %rd2, %rd72;
	ld.global.u32 	%r190, [%rd73];
	setp.ge.s32 	%p39, %r30, %r190;
	@%p39 bra 	$L__BB4_28;
	setp.lt.u32 	%p40, %r7, 3;
	mul.wide.s32 	%rd74, %r30, 4;
	add.s64 	%rd75, %rd1, %rd74;
	ld.global.u32 	%r218, [%rd75];
	st.global.u32 	[%rd75], %r29;
	ld.global.u32 	%r193, [%rd8];
	add.s32 	%r194, %r193, 1;
	st.global.u32 	[%rd8], %r194;
	mov.b32 	%r222, 10;
	@%p40 bra 	$L__BB4_23;
	mov.b32 	%r220, 0;
	mov.b32 	%r223, 1;
$L__BB4_21:
	mov.u32 	%r32, %r223;
	mul.lo.s32 	%r223, %r32, 10000;
	add.s32 	%r220, %r220, 4;
	setp.ne.s32 	%p41, %r220, %r8;
	@%p41 bra 	$L__BB4_21;
	mul.lo.s32 	%r222, %r32, 100000;
$L__BB4_23:
	setp.eq.s32 	%p42, %r6, 0;
	@%p42 bra 	$L__BB4_27;
	setp.eq.s32 	%p43, %r6, 1;
	@%p43 bra 	$L__BB4_26;
	mul.lo.s32 	%r223, %r222, %r9;
	bra.uni 	$L__BB4_27;
$L__BB4_26:
	mov.u32 	%r223, %r222;
$L__BB4_27:
	div.s32 	%r197, %r218, %r223;
	mul.hi.s32 	%r198, %r197, 1717986919;
	shr.u32 	%r199, %r198, 31;
	shr.s32 	%r200, %r198, 2;
	add.s32 	%r201, %r200, %r199;
	mul.lo.s32 	%r202, %r201, 10;
	sub.s32 	%r217, %r197, %r202;
	setp.eq.s32 	%p44, %r217, %r209;
	@%p44 bra 	$L__BB4_14;
	bra.uni 	$L__BB4_18;
$L__BB4_28:
	st.global.u32 	[%rd7], %r29;
	bra.uni 	$L__BB4_15;
$L__BB4_29:
	cvt.u64.u32 	%rd52, %r224;
	add.s64 	%rd53, %rd52, %rd4;
	shl.b64 	%rd54, %rd53, 2;
	add.s64 	%rd9, %rd3, %rd54;
	ld.global.u32 	%r225, [%rd9];
	add.s64 	%rd10, %rd2, %rd54;
	ld.global.u32 	%r154, [%rd10];
	setp.ge.s32 	%p22, %r225, %r154;
	@%p22 bra 	$L__BB4_30;
	bra.uni 	$L__BB4_31;
$L__BB4_30:
	add.s32 	%r224, %r224, 1;
	setp.eq.s32 	%p31, %r224, %r101;
	@%p31 bra 	$L__BB4_71;
	bra.uni 	$L__BB4_29;
$L__BB4_31:
	mul.wide.s32 	%rd55, %r225, 4;
	add.s64 	%rd11, %rd1, %rd55;
	ld.global.u32 	%r226, [%rd11];
	mul.hi.s32 	%r155, %r226, 1717986919;
	shr.u32 	%r156, %r155, 31;
	shr.s32 	%r157, %r155, 2;
	add.s32 	%r158, %r157, %r156;
	mul.lo.s32 	%r159, %r158, 10;
	sub.s32 	%r227, %r226, %r159;
	setp.eq.s32 	%p23, %r227, %r224;
	@%p23 bra 	$L__BB4_32;
	bra.uni 	$L__BB4_34;
$L__BB4_32:
	ld.global.u32 	%r173, [%rd9];
	mul.wide.s32 	%rd62, %r173, 4;
	add.s64 	%rd63, %rd1, %rd62;
	ld.global.u32 	%r174, [%rd63];
	st.global.u32 	[%rd11], %r174;
	ld.global.u32 	%r175, [%rd9];
	mul.wide.s32 	%rd64, %r175, 4;
	add.s64 	%rd65, %rd1, %rd64;
	st.global.u32 	[%rd65], %r226;
	ld.global.u32 	%r176, [%rd9];
	add.s32 	%r177, %r176, 1;
	st.global.u32 	[%rd9], %r177;
$L__BB4_33:
	add.s32 	%r225, %r225, 1;
	ld.global.u32 	%r178, [%rd10];
	setp.lt.s32 	%p30, %r225, %r178;
	@%p30 bra 	$L__BB4_31;
	bra.uni 	$L__BB4_30;
$L__BB4_34:
	mov.u32 	%r51, %r226;
	cvt.s64.s32 	%rd56, %r227;
	add.s64 	%rd57, %rd56, %rd4;
	shl.b64 	%rd58, %rd57, 2;
	add.s64 	%rd12, %rd3, %rd58;
	ld.global.u32 	%r52, [%rd12];
	add.s64 	%rd59, %rd2, %rd58;
	ld.global.u32 	%r160, [%rd59];
	setp.ge.s32 	%p24, %r52, %r160;
	@%p24 bra 	$L__BB4_44;
	setp.lt.u32 	%p25, %r3, 3;
	mul.wide.s32 	%rd60, %r52, 4;
	add.s64 	%rd61, %rd1, %rd60;
	ld.global.u32 	%r226, [%rd61];
	st.global.u32 	[%rd61], %r51;
	ld.global.u32 	%r163, [%rd12];
	add.s32 	%r164, %r163, 1;
	st.global.u32 	[%rd12], %r164;
	mov.b32 	%r231, 10;
	@%p25 bra 	$L__BB4_39;
	mov.b32 	%r229, 0;
	mov.b32 	%r232, 1;
$L__BB4_37:
	mov.u32 	%r54, %r232;
	mul.lo.s32 	%r232, %r54, 10000;
	add.s32 	%r229, %r229, 4;
	setp.ne.s32 	%p26, %r229, %r4;
	@%p26 bra 	$L__BB4_37;
	mul.lo.s32 	%r231, %r54, 100000;
$L__BB4_39:
	setp.eq.s32 	%p27, %r2, 0;
	@%p27 bra 	$L__BB4_43;
	setp.eq.s32 	%p28, %r2, 1;
	@%p28 bra 	$L__BB4_42;
	mul.lo.s32 	%r232, %r231, %r5;
	bra.uni 	$L__BB4_43;
$L__BB4_42:
	mov.u32 	%r232, %r231;
$L__BB4_43:
	div.s32 	%r167, %r226, %r232;
	mul.hi.s32 	%r168, %r167, 1717986919;
	shr.u32 	%r169, %r168, 31;
	shr.s32 	%r170, %r168, 2;
	add.s32 	%r171, %r170, %r169;
	mul.lo.s32 	%r172, %r171, 10;
	sub.s32 	%r227, %r167, %r172;
	setp.eq.s32 	%p29, %r227, %r224;
	@%p29 bra 	$L__BB4_32;
	bra.uni 	$L__BB4_34;
$L__BB4_44:
	st.global.u32 	[%rd11], %r51;
	bra.uni 	$L__BB4_33;
$L__BB4_45:
	setp.gt.s32 	%p3, %r1, 0;
	@%p3 bra 	$L__BB4_53;
	mov.b32 	%r240, 0;
$L__BB4_47:
	cvt.u64.u32 	%rd24, %r240;
	add.s64 	%rd25, %rd24, %rd4;
	shl.b64 	%rd26, %rd25, 2;
	add.s64 	%rd17, %rd3, %rd26;
	ld.global.u32 	%r241, [%rd17];
	add.s64 	%rd18, %rd2, %rd26;
	ld.global.u32 	%r109, [%rd18];
	setp.ge.s32 	%p4, %r241, %r109;
	@%p4 bra 	$L__BB4_70;
$L__BB4_48:
	mul.wide.s32 	%rd27, %r241, 4;
	add.s64 	%rd19, %rd1, %rd27;
	ld.global.u32 	%r244, [%rd19];
	mul.hi.s32 	%r110, %r244, 1717986919;
	shr.u32 	%r111, %r110, 31;
	shr.s32 	%r112, %r110, 2;
	add.s32 	%r113, %r112, %r111;
	mul.lo.s32 	%r114, %r113, 10;
	sub.s32 	%r242, %r244, %r114;
	setp.eq.s32 	%p5, %r242, %r240;
	@%p5 bra 	$L__BB4_52;
	mov.u32 	%r243, %r244;
$L__BB4_50:
	cvt.s64.s32 	%rd28, %r242;
	add.s64 	%rd29, %rd28, %rd4;
	shl.b64 	%rd30, %rd29, 2;
	add.s64 	%rd20, %rd3, %rd30;
	ld.global.u32 	%r94, [%rd20];
	add.s64 	%rd31, %rd2, %rd30;
	ld.global.u32 	%r115, [%rd31];
	setp.ge.s32 	%p6, %r94, %r115;
	@%p6 bra 	$L__BB4_68;
	mul.wide.s32 	%rd32, %r94, 4;
	add.s64 	%rd33, %rd1, %rd32;
	ld.global.u32 	%r244, [%rd33];
	st.global.u32 	[%rd33], %r243;
	ld.global.u32 	%r116, [%rd20];
	add.s32 	%r117, %r116, 1;
	st.global.u32 	[%rd20], %r117;
	mul.hi.s32 	%r118, %r244, 1717986919;
	shr.u32 	%r119, %r118, 31;
	shr.s32 	%r120, %r118, 2;
	add.s32 	%r121, %r120, %r119;
	mul.lo.s32 	%r122, %r121, 10;
	sub.s32 	%r242, %r244, %r122;
	setp.ne.s32 	%p7, %r242, %r240;
	mov.u32 	%r243, %r244;
	@%p7 bra 	$L__BB4_50;
$L__BB4_52:
	ld.global.u32 	%r123, [%rd17];
	mul.wide.s32 	%rd34, %r123, 4;
	add.s64 	%rd35, %rd1, %rd34;
	ld.global.u32 	%r124, [%rd35];
	st.global.u32 	[%rd19], %r124;
	ld.global.u32 	%r125, [%rd17];
	mul.wide.s32 	%rd36, %r125, 4;
	add.s64 	%rd37, %rd1, %rd36;
	st.global.u32 	[%rd37], %r244;
	ld.global.u32 	%r126, [%rd17];
	add.s32 	%r127, %r126, 1;
	st.global.u32 	[%rd17], %r127;
	bra.uni 	$L__BB4_69;
$L__BB4_53:
	and.b32  	%r64, %r1, 3;
	and.b32  	%r65, %r1, 2147483644;
	setp.eq.s32 	%p10, %r64, 2;
	selp.b32 	%r66, 10, 100, %p10;
	mov.b32 	%r233, 0;
$L__BB4_54:
	cvt.u64.u32 	%rd38, %r233;
	add.s64 	%rd39, %rd38, %rd4;
	shl.b64 	%rd40, %rd39, 2;
	add.s64 	%rd13, %rd3, %rd40;
	ld.global.u32 	%r234, [%rd13];
	add.s64 	%rd14, %rd2, %rd40;
	ld.global.u32 	%r130, [%rd14];
	setp.ge.s32 	%p11, %r234, %r130;
	@%p11 bra 	$L__BB4_55;
	bra.uni 	$L__BB4_56;
$L__BB4_55:
	add.s32 	%r233, %r233, 1;
	setp.eq.s32 	%p19, %r233, %r101;
	@%p19 bra 	$L__BB4_71;
	bra.uni 	$L__BB4_54;
$L__BB4_56:
	mul.wide.s32 	%rd41, %r234, 4;
	add.s64 	%rd15, %rd1, %rd41;
	ld.global.u32 	%r238, [%rd15];
	mov.b32 	%r236, 0;
	mov.b32 	%r239, 1;
$L__BB4_57:
	mov.u32 	%r72, %r239;
	mul.lo.s32 	%r239, %r72, 10000;
	add.s32 	%r236, %r236, 4;
	setp.eq.s32 	%p12, %r236, %r65;
	@%p12 bra 	$L__BB4_58;
	bra.uni 	$L__BB4_57;
$L__BB4_58:
	mul.lo.s32 	%r83, %r72, 100000;
	setp.eq.s32 	%p13, %r64, 0;
	@%p13 bra 	$L__BB4_66;
	setp.eq.s32 	%p14, %r64, 1;
	@%p14 bra 	$L__BB4_65;
	mul.lo.s32 	%r239, %r83, %r66;
	bra.uni 	$L__BB4_66;
$L__BB4_61:
	cvt.s64.s32 	%rd42, %r237;
	add.s64 	%rd43, %rd42, %rd4;
	shl.b64 	%rd44, %rd43, 2;
	add.s64 	%rd16, %rd3, %rd44;
	ld.global.u32 	%r78, [%rd16];
	add.s64 	%rd45, %rd2, %rd44;
	ld.global.u32 	%r139, [%rd45];
	setp.ge.s32 	%p16, %r78, %r139;
	@%p16 bra 	$L__BB4_67;
	mul.wide.s32 	%rd46, %r78, 4;
	add.s64 	%rd47, %rd1, %rd46;
	ld.global.u32 	%r79, [%rd47];
	st.global.u32 	[%rd47], %r238;
	ld.global.u32 	%r140, [%rd16];
	add.s32 	%r141, %r140, 1;
	st.global.u32 	[%rd16], %r141;
	mul.hi.s32 	%r142, %r79, 1717986919;
	shr.u32 	%r143, %r142, 31;
	shr.s32 	%r144, %r142, 2;
	add.s32 	%r145, %r144, %r143;
	mul.lo.s32 	%r146, %r145, 10;
	sub.s32 	%r237, %r79, %r146;
	setp.ne.s32 	%p17, %r237, %r233;
	mov.u32 	%r238, %r79;
	@%p17 bra 	$L__BB4_61;
$L__BB4_63:
	ld.global.u32 	%r147, [%rd13];
	mul.wide.s32 	%rd48, %r147, 4;
	add.s64 	%rd49, %rd1, %rd48;
	ld.global.u32 	%r148, [%rd49];
	st.global.u32 	[%rd15], %r148;
	ld.global.u32 	%r149, [%rd13];
	mul.wide.s32 	%rd50, %r149, 4;
	add.s64 	%rd51, %rd1, %rd50;
	st.global.u32 	[%rd51], %r238;
	ld.global.u32 	%r150, [%rd13];
	add.s32 	%r151, %r150, 1;
	st.global.u32 	[%rd13], %r151;
$L__BB4_64:
	add.s32 	%r234, %r234, 1;
	ld.global.u32 	%r152, [%rd14];
	setp.lt.s32 	%p18, %r234, %r152;
	@%p18 bra 	$L__BB4_56;
	bra.uni 	$L__BB4_55;
$L__BB4_65:
	mov.u32 	%r239, %r83;
$L__BB4_66:
	div.s32 	%r133, %r238, %r239;
	mul.hi.s32 	%r134, %r133, 1717986919;
	shr.u32 	%r135, %r134, 31;
	shr.s32 	%r136, %r134, 2;
	add.s32 	%r137, %r136, %r135;
	mul.lo.s32 	%r138, %r137, 10;
	sub.s32 	%r237, %r133, %r138;
	setp.eq.s32 	%p15, %r237, %r233;
	@%p15 bra 	$L__BB4_63;
	bra.uni 	$L__BB4_61;
$L__BB4_67:
	st.global.u32 	[%rd15], %r238;
	bra.uni 	$L__BB4_64;
$L__BB4_68:
	st.global.u32 	[%rd19], %r243;
$L__BB4_69:
	add.s32 	%r241, %r241, 1;
	ld.global.u32 	%r128, [%rd18];
	setp.lt.s32 	%p8, %r241, %r128;
	@%p8 bra 	$L__BB4_48;
$L__BB4_70:
	add.s32 	%r240, %r240, 1;
	setp.ne.s32 	%p9, %r240, %r101;
	@%p9 bra 	$L__BB4_47;
$L__BB4_71:
	ret;

}
	// .globl	_Z18partitionForRepairPiS_S_S_ii
.visible .entry _Z18partitionForRepairPiS_S_S_ii(
	.param .u64 .ptr .align 1 _Z18partitionForRepairPiS_S_S_ii_param_0,
	.param .u64 .ptr .align 1 _Z18partitionForRepairPiS_S_S_ii_param_1,
	.param .u64 .ptr .align 1 _Z18partitionForRepairPiS_S_S_ii_param_2,
	.param .u64 .ptr .align 1 _Z18partitionForRepairPiS_S_S_ii_param_3,
	.param .u32 _Z18partitionForRepairPiS_S_S_ii_param_4,
	.param .u32 _Z18partitionForRepairPiS_S_S_ii_param_5
)
{
	.reg .pred 	%p<54>;
	.reg .b32 	%r<503>;
	.reg .b64 	%rd<188>;

	ld.param.u64 	%rd14, [_Z18partitionForRepairPiS_S_S_ii_param_0];
	ld.param.u64 	%rd15, [_Z18partitionForRepairPiS_S_S_ii_param_1];
	ld.param.u64 	%rd16, [_Z18partitionForRepairPiS_S_S_ii_param_2];
	ld.param.u64 	%rd17, [_Z18partitionForRepairPiS_S_S_ii_param_3];
	ld.param.u32 	%r190, [_Z18partitionForRepairPiS_S_S_ii_param_4];
	ld.param.u32 	%r191, [_Z18partitionForRepairPiS_S_S_ii_param_5];
	cvta.to.global.u64 	%rd1, %rd14;
	cvta.to.global.u64 	%rd2, %rd15;
	cvta.to.global.u64 	%rd3, %rd17;
	cvta.to.global.u64 	%rd4, %rd16;
	mul.wide.s32 	%rd18, %r190, 4;
	{ // callseq 0, 0
	.param .b64 param0;
	st.param.b64 	[param0], %rd18;
	.param .b64 retval0;
	call.uni (retval0), 
	malloc, 
	(
	param0
	);
	ld.param.b64 	%rd19, [retval0];
	} // callseq 0
	setp.lt.s32 	%p1, %r190, 1;
	mov.b32 	%r452, 0;
	@%p1 bra 	$L__BB5_28;
	setp.lt.s32 	%p2, %r191, 1;
	@%p2 bra 	$L__BB5_17;
	and.b32  	%r1, %r191, 15;
	and.b32  	%r2, %r191, 7;
	and.b32  	%r3, %r191, 2147483632;
	and.b32  	%r4, %r191, 3;
	neg.s32 	%r5, %r3;
	shl.b32 	%r6, %r190, 4;
	mul.lo.s32 	%r7, %r190, 7;
	shl.b32 	%r8, %r190, 3;
	mul.lo.s32 	%r9, %r190, 15;
	mov.b32 	%r419, 0;
	mov.u32 	%r452, %r419;
$L__BB5_3:
	setp.lt.u32 	%p11, %r191, 16;
	mov.b32 	%r442, 0;
	mov.u32 	%r447, %r442;
	@%p11 bra 	$L__BB5_6;
	add.s32 	%r435, %r190, %r419;
	shl.b32 	%r208, %r190, 1;
	add.s32 	%r434, %r208, %r419;
	mad.lo.s32 	%r433, %r190, 3, %r419;
	shl.b32 	%r209, %r190, 2;
	add.s32 	%r432, %r209, %r419;
	mad.lo.s32 	%r431, %r190, 5, %r419;
	mad.lo.s32 	%r430, %r190, 6, %r419;
	add.s32 	%r429, %r7, %r419;
	add.s32 	%r428, %r8, %r419;
	mad.lo.s32 	%r427, %r190, 9, %r419;
	mad.lo.s32 	%r426, %r190, 10, %r419;
	mad.lo.s32 	%r425, %r190, 11, %r419;
	mad.lo.s32 	%r424, %r190, 12, %r419;
	mad.lo.s32 	%r423, %r190, 13, %r419;
	mad.lo.s32 	%r422, %r190, 14, %r419;
	add.s32 	%r421, %r9, %r419;
	mul.wide.u32 	%rd187, %r419, 4;
	mov.b32 	%r447, 0;
	mov.u32 	%r436, %r5;
$L__BB5_5:
	.pragma "nounroll";
	add.s64 	%rd28, %rd2, %rd187;
	ld.global.u32 	%r210, [%rd28];
	add.s64 	%rd29, %rd1, %rd187;
	ld.global.u32 	%r211, [%rd29];
	add.s32 	%r212, %r210, %r447;
	mul.wide.u32 	%rd30, %r435, 4;
	add.s64 	%rd31, %rd2, %rd30;
	ld.global.u32 	%r213, [%rd31];
	add.s64 	%rd32, %rd1, %rd30;
	ld.global.u32 	%r214, [%rd32];
	add.s32 	%r215, %r212, %r213;
	add.s32 	%r216, %r211, %r214;
	mul.wide.u32 	%rd33, %r434, 4;
	add.s64 	%rd34, %rd2, %rd33;
	ld.global.u32 	%r217, [%rd34];
	add.s64 	%rd35, %rd1, %rd33;
	ld.global.u32 	%r218, [%rd35];
	add.s32 	%r219, %r215, %r217;
	add.s32 	%r220, %r216, %r218;
	mul.wide.u32 	%rd36, %r433, 4;
	add.s64 	%rd37, %rd2, %rd36;
	ld.global.u32 	%r221, [%rd37];
	add.s64 	%rd38, %rd1, %rd36;
	ld.global.u32 	%r222, [%rd38];
	add.s32 	%r223, %r219, %r221;
	add.s32 	%r224, %r220, %r222;
	mul.wide.u32 	%rd39, %r432, 4;
	add.s64 	%rd40, %rd2, %rd39;
	ld.global.u32 	%r225, [%rd40];
	add.s64 	%rd41, %rd1, %rd39;
	ld.global.u32 	%r226, [%rd41];
	add.s32 	%r227, %r223, %r225;
	add.s32 	%r228, %r224, %r226;
	mul.wide.u32 	%rd42, %r431, 4;
	add.s64 	%rd43, %rd2, %rd42;
	ld.global.u32 	%r229, [%rd43];
	add.s64 	%rd44, %rd1, %rd42;
	ld.global.u32 	%r230, [%rd44];
	add.s32 	%r231, %r227, %r229;
	add.s32 	%r232, %r228, %r230;
	mul.wide.u32 	%rd45, %r430, 4;
	add.s64 	%rd46, %rd2, %rd45;
	ld.global.u32 	%r233, [%rd46];
	add.s64 	%rd47, %rd1, %rd45;
	ld.global.u32 	%r234, [%rd47];
	add.s32 	%r235, %r231, %r233;
	add.s32 	%r236, %r232, %r234;
	mul.wide.u32 	%rd48, %r429, 4;
	add.s64 	%rd49, %rd2, %rd48;
	ld.global.u32 	%r237, [%rd49];
	add.s64 	%rd50, %rd1, %rd48;
	ld.global.u32 	%r238, [%rd50];
	add.s32 	%r239, %r235, %r237;
	add.s32 	%r240, %r236, %r238;
	mul.wide.u32 	%rd51, %r428, 4;
	add.s64 	%rd52, %rd2, %rd51;
	ld.global.u32 	%r241, [%rd52];
	add.s64 	%rd53, %rd1, %rd51;
	ld.global.u32 	%r242, [%rd53];
	add.s32 	%r243, %r239, %r241;
	add.s32 	%r244, %r240, %r242;
	mul.wide.u32 	%rd54, %r427, 4;
	add.s64 	%rd55, %rd2, %rd54;
	ld.global.u32 	%r245, [%rd55];
	add.s64 	%rd56, %rd1, %rd54;
	ld.global.u32 	%r246, [%rd56];
	add.s32 	%r247, %r243, %r245;
	add.s32 	%r248, %r244, %r246;
	mul.wide.u32 	%rd57, %r426, 4;
	add.s64 	%rd58, %rd2, %rd57;
	ld.global.u32 	%r249, [%rd58];
	add.s64 	%rd59, %rd1, %rd57;
	ld.global.u32 	%r250, [%rd59];
	add.s32 	%r251, %r247, %r249;
	add.s32 	%r252, %r248, %r250;
	mul.wide.u32 	%rd60, %r425, 4;
	add.s64 	%rd61, %rd2, %rd60;
	ld.global.u32 	%r253, [%rd61];
	add.s64 	%rd62, %rd1, %rd60;
	ld.global.u32 	%r254, [%rd62];
	add.s32 	%r255, %r251, %r253;
	add.s32 	%r256, %r252, %r254;
	mul.wide.u32 	%rd63, %r424, 4;
	add.s64 	%rd64, %rd2, %rd63;
	ld.global.u32 	%r257, [%rd64];
	add.s64 	%rd65, %rd1, %rd63;
	ld.global.u32 	%r258, [%rd65];
	add.s32 	%r259, %r255, %r257;
	add.s32 	%r260, %r256, %r258;
	mul.wide.u32 	%rd66, %r423, 4;
	add.s64 	%rd67, %rd2, %rd66;
	ld.global.u32 	%r261, [%rd67];
	add.s64 	%rd68, %rd1, %rd66;
	ld.global.u32 	%r262, [%rd68];
	add.s32 	%r263, %r259, %r261;
	add.s32 	%r264, %r260, %r262;
	mul.wide.u32 	%rd69, %r422, 4;
	add.s64 	%rd70, %rd2, %rd69;
	ld.global.u32 	%r265, [%rd70];
	add.s64 	%rd71, %rd1, %rd69;
	ld.global.u32 	%r266, [%rd71];
	add.s32 	%r267, %r263, %r265;
	add.s32 	%r268, %r264, %r266;
	mul.wide.u32 	%rd72, %r421, 4;
	add.s64 	%rd73, %rd2, %rd72;
	ld.global.u32 	%r269, [%rd73];
	add.s64 	%rd74, %rd1, %rd72;
	ld.global.u32 	%r270, [%rd74];
	add.s32 	%r271, %r267, %r269;
	add.s32 	%r272, %r268, %r270;
	sub.s32 	%r447, %r271, %r272;
	add.s32 	%r436, %r436, 16;
	add.s32 	%r435, %r435, %r6;
	add.s32 	%r434, %r434, %r6;
	add.s32 	%r433, %r433, %r6;
	add.s32 	%r432, %r432, %r6;
	add.s32 	%r431, %r431, %r6;
	add.s32 	%r430, %r430, %r6;
	add.s32 	%r429, %r429, %r6;
	add.s32 	%r428, %r428, %r6;
	add.s32 	%r427, %r427, %r6;
	add.s32 	%r426, %r426, %r6;
	add.s32 	%r425, %r425, %r6;
	add.s32 	%r424, %r424, %r6;
	add.s32 	%r423, %r423, %r6;
	add.s32 	%r422, %r422, %r6;
	add.s32 	%r421, %r421, %r6;
	mul.wide.u32 	%rd75, %r6, 4;
	add.s64 	%rd187, %rd187, %rd75;
	setp.ne.s32 	%p12, %r436, 0;
	mov.u32 	%r442, %r3;
	@%p12 bra 	$L__BB5_5;
$L__BB5_6:
	setp.eq.s32 	%p13, %r1, 0;
	@%p13 bra 	$L__BB5_16;
	add.s32 	%r274, %r1, -1;
	setp.lt.u32 	%p14, %r274, 7;
	@%p14 bra 	$L__BB5_9;
	mad.lo.s32 	%r275, %r442, %r190, %r419;
	mul.wide.u32 	%rd76, %r275, 4;
	add.s64 	%rd77, %rd2, %rd76;
	ld.global.u32 	%r276, [%rd77];
	add.s64 	%rd78, %rd1, %rd76;
	ld.global.u32 	%r277, [%rd78];
	add.s32 	%r278, %r276, %r447;
	add.s32 	%r279, %r275, %r190;
	mul.wide.u32 	%rd79, %r279, 4;
	add.s64 	%rd80, %rd2, %rd79;
	ld.global.u32 	%r280, [%rd80];
	add.s64 	%rd81, %rd1, %rd79;
	ld.global.u32 	%r281, [%rd81];
	add.s32 	%r282, %r278, %r280;
	add.s32 	%r283, %r277, %r281;
	add.s32 	%r284, %r279, %r190;
	mul.wide.u32 	%rd82, %r284, 4;
	add.s64 	%rd83, %rd2, %rd82;
	ld.global.u32 	%r285, [%rd83];
	add.s64 	%rd84, %rd1, %rd82;
	ld.global.u32 	%r286, [%rd84];
	add.s32 	%r287, %r282, %r285;
	add.s32 	%r288, %r283, %r286;
	add.s32 	%r289, %r284, %r190;
	mul.wide.u32 	%rd85, %r289, 4;
	add.s64 	%rd86, %rd2, %rd85;
	ld.global.u32 	%r290, [%rd86];
	add.s64 	%rd87, %rd1, %rd85;
	ld.global.u32 	%r291, [%rd87];
	add.s32 	%r292, %r287, %r290;
	add.s32 	%r293, %r288, %r291;
	add.s32 	%r294, %r289, %r190;
	mul.wide.u32 	%rd88, %r294, 4;
	add.s64 	%rd89, %rd2, %rd88;
	ld.global.u32 	%r295, [%rd89];
	add.s64 	%rd90, %rd1, %rd88;
	ld.global.u32 	%r296, [%rd90];
	add.s32 	%r297, %r292, %r295;
	add.s32 	%r298, %r293, %r296;
	add.s32 	%r299, %r294, %r190;
	mul.wide.u32 	%rd91, %r299, 4;
	add.s64 	%rd92, %rd2, %rd91;
	ld.global.u32 	%r300, [%rd92];
	add.s64 	%rd93, %rd1, %rd91;
	ld.global.u32 	%r301, [%rd93];
	add.s32 	%r302, %r297, %r300;
	add.s32 	%r303, %r298, %r301;
	add.s32 	%r304, %r299, %r190;
	mul.wide.u32 	%rd94, %r304, 4;
	add.s64 	%rd95, %rd2, %rd94;
	ld.global.u32 	%r305, [%rd95];
	add.s64 	%rd96, %rd1, %rd94;
	ld.global.u32 	%r306, [%rd96];
	add.s32 	%r307, %r302, %r305;
	add.s32 	%r308, %r303, %r306;
	add.s32 	%r309, %r304, %r190;
	mul.wide.u32 	%rd97, %r309, 4;
	add.s64 	%rd98, %rd2, %rd97;
	ld.global.u32 	%r310, [%rd98];
	add.s64 	%rd99, %rd1, %rd97;
	ld.global.u32 	%r311, [%rd99];
	add.s32 	%r312, %r307, %r310;
	add.s32 	%r313, %r308, %r311;
	sub.s32 	%r447, %r312, %r313;
	add.s32 	%r442, %r442, 8;
$L__BB5_9:
	setp.eq.s32 	%p15, %r2, 0;
	@%p15 bra 	$L__BB5_16;
	add.s32 	%r315, %r2, -1;
	setp.lt.u32 	%p16, %r315, 3;
	@%p16 bra 	$L__BB5_12;
	mad.lo.s32 	%r316, %r442, %r190, %r419;
	mul.wide.u32 	%rd100, %r316, 4;
	add.s64 	%rd101, %rd2, %rd100;
	ld.global.u32 	%r317, [%rd101];
	add.s64 	%rd102, %rd1, %rd100;
	ld.global.u32 	%r318, [%rd102];
	add.s32 	%r319, %r317, %r447;
	add.s32 	%r320, %r316, %r190;
	mul.wide.u32 	%rd103, %r320, 4;
	add.s64 	%rd104, %rd2, %rd103;
	ld.global.u32 	%r321, [%rd104];
	add.s64 	%rd105, %rd1, %rd103;
	ld.global.u32 	%r322, [%rd105];
	add.s32 	%r323, %r319, %r321;
	add.s32 	%r324, %r318, %r322;
	add.s32 	%r325, %r320, %r190;
	mul.wide.u32 	%rd106, %r325, 4;
	add.s64 	%rd107, %rd2, %rd106;
	ld.global.u32 	%r326, [%rd107];
	add.s64 	%rd108, %rd1, %rd106;
	ld.global.u32 	%r327, [%rd108];
	add.s32 	%r328, %r323, %r326;
	add.s32 	%r329, %r324, %r327;
	add.s32 	%r330, %r325, %r190;
	mul.wide.u32 	%rd109, %r330, 4;
	add.s64 	%rd110, %rd2, %rd109;
	ld.global.u32 	%r331, [%rd110];
	add.s64 	%rd111, %rd1, %rd109;
	ld.global.u32 	%r332, [%rd111];
	add.s32 	%r333, %r328, %r331;
	add.s32 	%r334, %r329, %r332;
	sub.s32 	%r447, %r333, %r334;
	add.s32 	%r442, %r442, 4;
$L__BB5_12:
	setp.eq.s32 	%p17, %r4, 0;
	@%p17 bra 	$L__BB5_16;
	setp.eq.s32 	%p18, %r4, 1;
	mad.lo.s32 	%r74, %r442, %r190, %r419;
	mul.wide.u32 	%rd112, %r74, 4;
	add.s64 	%rd113, %rd2, %rd112;
	ld.global.u32 	%r335, [%rd113];
	add.s64 	%rd114, %rd1, %rd112;
	ld.global.u32 	%r336, [%rd114];
	add.s32 	%r337, %r335, %r447;
	sub.s32 	%r447, %r337, %r336;
	@%p18 bra 	$L__BB5_16;
	setp.eq.s32 	%p19, %r4, 2;
	add.s32 	%r76, %r74, %r190;
	mul.wide.u32 	%rd115, %r76, 4;
	add.s64 	%rd116, %rd2, %rd115;
	ld.global.u32 	%r338, [%rd116];
	add.s64 	%rd117, %rd1, %rd115;
	ld.global.u32 	%r339, [%rd117];
	add.s32 	%r340, %r338, %r447;
	sub.s32 	%r447, %r340, %r339;
	@%p19 bra 	$L__BB5_16;
	add.s32 	%r341, %r76, %r190;
	mul.wide.u32 	%rd118, %r341, 4;
	add.s64 	%rd119, %rd2, %rd118;
	ld.global.u32 	%r342, [%rd119];
	add.s64 	%rd120, %rd1, %rd118;
	ld.global.u32 	%r343, [%rd120];
	add.s32 	%r344, %r342, %r447;
	sub.s32 	%r447, %r344, %r343;
$L__BB5_16:
	mul.wide.u32 	%rd121, %r419, 4;
	add.s64 	%rd122, %rd19, %rd121;
	st.u32 	[%rd122], %r447;
	add.s32 	%r452, %r447, %r452;
	add.s32 	%r419, %r419, 1;
	setp.eq.s32 	%p20, %r419, %r190;
	@%p20 bra 	$L__BB5_28;
	bra.uni 	$L__BB5_3;
$L__BB5_17:
	add.s32 	%r194, %r190, -1;
	and.b32  	%r82, %r190, 7;
	setp.lt.u32 	%p3, %r194, 7;
	mov.b32 	%r450, 0;
	@%p3 bra 	$L__BB5_20;
	and.b32  	%r450, %r190, 2147483640;
	mov.b32 	%r448, 0;
$L__BB5_19:
	.pragma "nounroll";
	mul.wide.u32 	%rd20, %r448, 4;
	add.s64 	%rd21, %rd19, %rd20;
	mov.b32 	%r196, 0;
	st.u32 	[%rd21], %r196;
	st.u32 	[%rd21+4], %r196;
	st.u32 	[%rd21+8], %r196;
	st.u32 	[%rd21+12], %r196;
	st.u32 	[%rd21+16], %r196;
	st.u32 	[%rd21+20], %r196;
	st.u32 	[%rd21+24], %r196;
	st.u32 	[%rd21+28], %r196;
	add.s32 	%r448, %r448, 8;
	setp.ne.s32 	%p4, %r448, %r450;
	@%p4 bra 	$L__BB5_19;
$L__BB5_20:
	setp.eq.s32 	%p5, %r82, 0;
	mov.b32 	%r452, 0;
	@%p5 bra 	$L__BB5_28;
	and.b32  	%r87, %r190, 3;
	setp.lt.u32 	%p6, %r82, 4;
	@%p6 bra 	$L__BB5_23;
	mul.wide.u32 	%rd22, %r450, 4;
	add.s64 	%rd23, %rd19, %rd22;
	mov.b32 	%r198, 0;
	st.u32 	[%rd23], %r198;
	st.u32 	[%rd23+4], %r198;
	st.u32 	[%rd23+8], %r198;
	st.u32 	[%rd23+12], %r198;
	add.s32 	%r450, %r450, 4;
$L__BB5_23:
	setp.eq.s32 	%p7, %r87, 0;
	@%p7 bra 	$L__BB5_28;
	setp.eq.s32 	%p8, %r87, 1;
	@%p8 bra 	$L__BB5_26;
	mul.wide.u32 	%rd24, %r450, 4;
	add.s64 	%rd25, %rd19, %rd24;
	mov.b32 	%r200, 0;
	st.u32 	[%rd25], %r200;
	st.u32 	[%rd25+4], %r200;
	add.s32 	%r450, %r450, 2;
$L__BB5_26:
	and.b32  	%r202, %r190, 1;
	setp.eq.b32 	%p9, %r202, 1;
	not.pred 	%p10, %p9;
	@%p10 bra 	$L__BB5_28;
	mul.wide.u32 	%rd26, %r450, 4;
	add.s64 	%rd27, %rd19, %rd26;
	mov.b32 	%r452, 0;
	st.u32 	[%rd27], %r452;
$L__BB5_28:
	setp.lt.s32 	%p21, %r190, 1;
	div.s32 	%r93, %r452, %r191;
	mov.b32 	%r457, 0;
	st.global.u32 	[%rd4], %r457;
	@%p21 bra 	$L__BB5_69;
	add.s32 	%r348, %r190, -1;
	and.b32  	%r94, %r190, 7;
	setp.lt.u32 	%p22, %r348, 7;
	mov.b32 	%r485, 0;
	mov.u32 	%r457, %r485;
	mov.u32 	%r455, %r485;
	@%p22 bra 	$L__BB5_48;
	and.b32  	%r485, %r190, 2147483640;
	mov.b32 	%r453, 0;
	mov.u32 	%r457, %r453;
	mov.u32 	%r455, %r453;
$L__BB5_31:
	.pragma "nounroll";
	mul.wide.u32 	%rd123, %r453, 4;
	add.s64 	%rd9, %rd19, %rd123;
	ld.u32 	%r350, [%rd9];
	add.s32 	%r456, %r350, %r455;
	setp.le.s32 	%p23, %r456, %r93;
	@%p23 bra 	$L__BB5_33;
	add.s32 	%r100, %r457, 1;
	mul.wide.s32 	%rd124, %r457, 4;
	add.s64 	%rd125, %rd3, %rd124;
	st.global.u32 	[%rd125], %r453;
	add.s32 	%r352, %r453, 1;
	add.s64 	%rd126, %rd4, %rd124;
	st.global.u32 	[%rd126+4], %r352;
	mov.b32 	%r456, 0;
	mov.u32 	%r457, %r100;
$L__BB5_33:
	ld.u32 	%r353, [%rd9+4];
	add.s32 	%r458, %r353, %r456;
	setp.le.s32 	%p24, %r458, %r93;
	@%p24 bra 	$L__BB5_35;
	add.s32 	%r355, %r453, 1;
	add.s32 	%r104, %r457, 1;
	mul.wide.s32 	%rd127, %r457, 4;
	add.s64 	%rd128, %rd3, %rd127;
	st.global.u32 	[%rd128], %r355;
	add.s32 	%r356, %r453, 2;
	add.s64 	%rd129, %rd4, %rd127;
	st.global.u32 	[%rd129+4], %r356;
	mov.b32 	%r458, 0;
	mov.u32 	%r457, %r104;
$L__BB5_35:
	ld.u32 	%r357, [%rd9+8];
	add.s32 	%r460, %r357, %r458;
	setp.le.s32 	%p25, %r460, %r93;
	@%p25 bra 	$L__BB5_37;
	add.s32 	%r359, %r453, 2;
	add.s32 	%r108, %r457, 1;
	mul.wide.s32 	%rd130, %r457, 4;
	add.s64 	%rd131, %rd3, %rd130;
	st.global.u32 	[%rd131], %r359;
	add.s32 	%r360, %r453, 3;
	add.s64 	%rd132, %rd4, %rd130;
	st.global.u32 	[%rd132+4], %r360;
	mov.b32 	%r460, 0;
	mov.u32 	%r457, %r108;
$L__BB5_37:
	ld.u32 	%r361, [%rd9+12];
	add.s32 	%r462, %r361, %r460;
	setp.le.s32 	%p26, %r462, %r93;
	@%p26 bra 	$L__BB5_39;
	add.s32 	%r363, %r453, 3;
	add.s32 	%r112, %r457, 1;
	mul.wide.s32 	%rd133, %r457, 4;
	add.s64 	%rd134, %rd3, %rd133;
	st.global.u32 	[%rd134], %r363;
	add.s32 	%r364, %r453, 4;
	add.s64 	%rd135, %rd4, %rd133;
	st.global.u32 	[%rd135+4], %r364;
	mov.b32 	%r462, 0;
	mov.u32 	%r457, %r112;
$L__BB5_39:
	ld.u32 	%r365, [%rd9+16];
	add.s32 	%r464, %r365, %r462;
	setp.le.s32 	%p27, %r464, %r93;
	@%p27 bra 	$L__BB5_41;
	add.s32 	%r367, %r453, 4;
	add.s32 	%r116, %r457, 1;
	mul.wide.s32 	%rd136, %r457, 4;
	add.s64 	%rd137, %rd3, %rd136;
	st.global.u32 	[%rd137], %r367;
	add.s32 	%r368, %r453, 5;
	add.s64 	%rd138, %rd4, %rd136;
	st.global.u32 	[%rd138+4], %r368;
	mov.b32 	%r464, 0;
	mov.u32 	%r457, %r116;
$L__BB5_41:
	ld.u32 	%r369, [%rd9+20];
	add.s32 	%r466, %r369, %r464;
	setp.le.s32 	%p28, %r466, %r93;
	@%p28 bra 	$L__BB5_43;
	add.s32 	%r371, %r453, 5;
	add.s32 	%r120, %r457, 1;
	mul.wide.s32 	%rd139, %r457, 4;
	add.s64 	%rd140, %rd3, %rd139;
	st.global.u32 	[%rd140], %r371;
	add.s32 	%r372, %r453, 6;
	add.s64 	%rd141, %rd4, %rd139;
	st.global.u32 	[%rd141+4], %r372;
	mov.b32 	%r466, 0;
	mov.u32 	%r457, %r120;
$L__BB5_43:
	ld.u32 	%r373, [%rd9+24];
	add.s32 	%r468, %r373, %r466;
	setp.le.s32 	%p29, %r468, %r93;
	@%p29 bra 	$L__BB5_45;
	add.s32 	%r375, %r453, 6;
	add.s32 	%r124, %r457, 1;
	mul.wide.s32 	%rd142, %r457, 4;
	add.s64 	%rd143, %rd3, %rd142;
	st.global.u32 	[%rd143], %r375;
	add.s32 	%r376, %r453, 7;
	add.s64 	%rd144, %rd4, %rd142;
	st.global.u32 	[%rd144+4], %r376;
	mov.b32 	%r468, 0;
	mov.u32 	%r457, %r124;
$L__BB5_45:
	ld.u32 	%r377, [%rd9+28];
	add.s32 	%r455, %r377, %r468;
	setp.le.s32 	%p30, %r455, %r93;
	@%p30 bra 	$L__BB5_47;
	add.s32 	%r379, %r453, 7;
	add.s32 	%r128, %r457, 1;
	mul.wide.s32 	%rd145, %r457, 4;
	add.s64 	%rd146, %rd3, %rd145;
	st.global.u32 	[%rd146], %r379;
	add.s32 	%r380, %r453, 8;
	add.s64 	%rd147, %rd4, %rd145;
	st.global.u32 	[%rd147+4], %r380;
	mov.b32 	%r455, 0;
	mov.u32 	%r457, %r128;
$L__BB5_47:
	add.s32 	%r453, %r453, 8;
	setp.ne.s32 	%p31, %r453, %r485;
	@%p31 bra 	$L__BB5_31;
$L__BB5_48:
	setp.eq.s32 	%p32, %r94, 0;
	@%p32 bra 	$L__BB5_69;
	and.b32  	%r136, %r190, 3;
	setp.lt.u32 	%p33, %r94, 4;
	@%p33 bra 	$L__BB5_59;
	mul.wide.u32 	%rd148, %r485, 4;
	add.s64 	%rd10, %rd19, %rd148;
	ld.u32 	%r382, [%rd10];
	add.s32 	%r476, %r382, %r455;
	setp.le.s32 	%p34, %r476, %r93;
	@%p34 bra 	$L__BB5_52;
	add.s32 	%r138, %r457, 1;
	mul.wide.s32 	%rd149, %r457, 4;
	add.s64 	%rd150, %rd3, %rd149;
	st.global.u32 	[%rd150], %r485;
	add.s32 	%r384, %r485, 1;
	add.s64 	%rd151, %rd4, %rd149;
	st.global.u32 	[%rd151+4], %r384;
	mov.b32 	%r476, 0;
	mov.u32 	%r457, %r138;
$L__BB5_52:
	ld.u32 	%r385, [%rd10+4];
	add.s32 	%r478, %r385, %r476;
	setp.le.s32 	%p35, %r478, %r93;
	@%p35 bra 	$L__BB5_54;
	add.s32 	%r387, %r485, 1;
	add.s32 	%r142, %r457, 1;
	mul.wide.s32 	%rd152, %r457, 4;
	add.s64 	%rd153, %rd3, %rd152;
	st.global.u32 	[%rd153], %r387;
	add.s32 	%r388, %r485, 2;
	add.s64 	%rd154, %rd4, %rd152;
	st.global.u32 	[%rd154+4], %r388;
	mov.b32 	%r478, 0;
	mov.u32 	%r457, %r142;
$L__BB5_54:
	ld.u32 	%r389, [%rd10+8];
	add.s32 	%r480, %r389, %r478;
	setp.le.s32 	%p36, %r480, %r93;
	@%p36 bra 	$L__BB5_56;
	add.s32 	%r391, %r485, 2;
	add.s32 	%r146, %r457, 1;
	mul.wide.s32 	%rd155, %r457, 4;
	add.s64 	%rd156, %rd3, %rd155;
	st.global.u32 	[%rd156], %r391;
	add.s32 	%r392, %r485, 3;
	add.s64 	%rd157, %rd4, %rd155;
	st.global.u32 	[%rd157+4], %r392;
	mov.b32 	%r480, 0;
	mov.u32 	%r457, %r146;
$L__BB5_56:
	ld.u32 	%r393, [%rd10+12];
	add.s32 	%r455, %r393, %r480;
	setp.le.s32 	%p37, %r455, %r93;
	@%p37 bra 	$L__BB5_58;
	add.s32 	%r395, %r485, 3;
	add.s32 	%r150, %r457, 1;
	mul.wide.s32 	%rd158, %r457, 4;
	add.s64 	%rd159, %rd3, %rd158;
	st.global.u32 	[%rd159], %r395;
	add.s32 	%r396, %r485, 4;
	add.s64 	%rd160, %rd4, %rd158;
	st.global.u32 	[%rd160+4], %r396;
	mov.b32 	%r455, 0;
	mov.u32 	%r457, %r150;
$L__BB5_58:
	add.s32 	%r485, %r485, 4;
$L__BB5_59:
	setp.eq.s32 	%p38, %r136, 0;
	@%p38 bra 	$L__BB5_69;
	setp.eq.s32 	%p39, %r136, 1;
	@%p39 bra 	$L__BB5_66;
	mul.wide.u32 	%rd161, %r485, 4;
	add.s64 	%rd11, %rd19, %rd161;
	ld.u32 	%r398, [%rd11];
	add.s32 	%r488, %r398, %r455;
	setp.le.s32 	%p40, %r488, %r93;
	@%p40 bra 	$L__BB5_63;
	add.s32 	%r159, %r457, 1;
	mul.wide.s32 	%rd162, %r457, 4;
	add.s64 	%rd163, %rd3, %rd162;
	st.global.u32 	[%rd163], %r485;
	add.s32 	%r400, %r485, 1;
	add.s64 	%rd164, %rd4, %rd162;
	st.global.u32 	[%rd164+4], %r400;
	mov.b32 	%r488, 0;
	mov.u32 	%r457, %r159;
$L__BB5_63:
	ld.u32 	%r401, [%rd11+4];
	add.s32 	%r455, %r401, %r488;
	setp.le.s32 	%p41, %r455, %r93;
	@%p41 bra 	$L__BB5_65;
	add.s32 	%r403, %r485, 1;
	add.s32 	%r163, %r457, 1;
	mul.wide.s32 	%rd165, %r457, 4;
	add.s64 	%rd166, %rd3, %rd165;
	st.global.u32 	[%rd166], %r403;
	add.s32 	%r404, %r485, 2;
	add.s64 	%rd167, %rd4, %rd165;
	st.global.u32 	[%rd167+4], %r404;
	mov.b32 	%r455, 0;
	mov.u32 	%r457, %r163;
$L__BB5_65:
	add.s32 	%r485, %r485, 2;
$L__BB5_66:
	and.b32  	%r405, %r190, 1;
	setp.eq.b32 	%p42, %r405, 1;
	not.pred 	%p43, %p42;
	@%p43 bra 	$L__BB5_69;
	mul.wide.u32 	%rd168, %r485, 4;
	add.s64 	%rd169, %rd19, %rd168;
	ld.u32 	%r406, [%rd169];
	add.s32 	%r407, %r406, %r455;
	setp.le.s32 	%p44, %r407, %r93;
	@%p44 bra 	$L__BB5_69;
	add.s32 	%r171, %r457, 1;
	mul.wide.s32 	%rd170, %r457, 4;
	add.s64 	%rd171, %rd3, %rd170;
	st.global.u32 	[%rd171], %r485;
	add.s32 	%r408, %r485, 1;
	add.s64 	%rd172, %rd4, %rd170;
	st.global.u32 	[%rd172+4], %r408;
	mov.u32 	%r457, %r171;
$L__BB5_69:
	add.s32 	%r409, %r190, -1;
	mul.wide.s32 	%rd173, %r457, 4;
	add.s64 	%rd174, %rd3, %rd173;
	st.global.u32 	[%rd174], %r409;
	add.s32 	%r501, %r457, 1;
	setp.ge.s32 	%p45, %r501, %r191;
	@%p45 bra 	$L__BB5_82;
	not.b32 	%r410, %r457;
	add.s32 	%r174, %r191, %r410;
	sub.s32 	%r411, %r191, %r457;
	add.s32 	%r412, %r411, -2;
	and.b32  	%r175, %r174, 7;
	setp.lt.u32 	%p46, %r412, 7;
	@%p46 bra 	$L__BB5_74;
	and.b32  	%r413, %r174, -8;
	neg.s32 	%r497, %r413;
	add.s64 	%rd12, %rd3, 16;
	add.s64 	%rd13, %rd4, 16;
$L__BB5_72:
	.pragma "nounroll";
	mul.wide.s32 	%rd175, %r501, 4;
	add.s64 	%rd176, %rd12, %rd175;
	add.s64 	%rd177, %rd13, %rd175;
	mov.b32 	%r414, 0;
	st.global.u32 	[%rd176+-16], %r414;
	st.global.u32 	[%rd177+-16], %r414;
	st.global.u32 	[%rd176+-12], %r414;
	st.global.u32 	[%rd177+-12], %r414;
	st.global.u32 	[%rd176+-8], %r414;
	st.global.u32 	[%rd177+-8], %r414;
	st.global.u32 	[%rd176+-4], %r414;
	st.global.u32 	[%rd177+-4], %r414;
	st.global.u32 	[%rd176], %r414;
	st.global.u32 	[%rd177], %r414;
	st.global.u32 	[%rd176+4], %r414;
	st.global.u32 	[%rd177+4], %r414;
	st.global.u32 	[%rd176+8], %r414;
	st.global.u32 	[%rd177+8], %r414;
	st.global.u32 	[%rd176+12], %r414;
	st.global.u32 	[%rd177+12], %r414;
	add.s32 	%r501, %r501, 8;
	add.s32 	%r457, %r457, 8;
	add.s32 	%r497, %r497, 8;
	setp.ne.s32 	%p47, %r497, 0;
	@%p47 bra 	$L__BB5_72;
	add.s32 	%r501, %r457, 1;
$L__BB5_74:
	setp.eq.s32 	%p48, %r175, 0;
	@%p48 bra 	$L__BB5_82;
	and.b32  	%r185, %r174, 3;
	setp.lt.u32 	%p49, %r175, 4;
	@%p49 bra 	$L__BB5_77;
	mul.wide.s32 	%rd178, %r501, 4;
	add.s64 	%rd179, %rd3, %rd178;
	mov.b32 	%r415, 0;
	st.global.u32 	[%rd179], %r415;
	add.s64 	%rd180, %rd4, %rd178;
	st.global.u32 	[%rd180], %r415;
	st.global.u32 	[%rd179+4], %r415;
	st.global.u32 	[%rd180+4], %r415;
	st.global.u32 	[%rd179+8], %r415;
	st.global.u32 	[%rd180+8], %r415;
	st.global.u32 	[%rd179+12], %r415;
	st.global.u32 	[%rd180+12], %r415;
	add.s32 	%r501, %r501, 4;
$L__BB5_77:
	setp.eq.s32 	%p50, %r185, 0;
	@%p50 bra 	$L__BB5_82;
	setp.eq.s32 	%p51, %r185, 1;
	@%p51 bra 	$L__BB5_80;
	mul.wide.s32 	%rd181, %r501, 4;
	add.s64 	%rd182, %rd3, %rd181;
	mov.b32 	%r416, 0;
	st.global.u32 	[%rd182], %r416;
	add.s64 	%rd183, %rd4, %rd181;
	st.global.u32 	[%rd183], %r416;
	st.global.u32 	[%rd182+4], %r416;
	st.global.u32 	[%rd183+4], %r416;
	add.s32 	%r501, %r501, 2;
$L__BB5_80:
	and.b32  	%r417, %r174, 1;
	setp.eq.b32 	%p52, %r417, 1;
	not.pred 	%p53, %p52;
	@%p53 bra 	$L__BB5_82;
	mul.wide.s32 	%rd184, %r501, 4;
	add.s64 	%rd185, %rd3, %rd184;
	mov.b32 	%r418, 0;
	st.global.u32 	[%rd185], %r418;
	add.s64 	%rd186, %rd4, %rd184;
	st.global.u32 	[%rd186], %r418;
$L__BB5_82:
	ret;

}
	// .globl	_Z13paradisRepairiPiiS_S_S_S_iii
.visible .entry _Z13paradisRepairiPiiS_S_S_S_iii(
	.param .u32 _Z13paradisRepairiPiiS_S_S_S_iii_param_0,
	.param .u64 .ptr .align 1 _Z13paradisRepairiPiiS_S_S_S_iii_param_1,
	.param .u32 _Z13paradisRepairiPiiS_S_S_S_iii_param_2,
	.param .u64 .ptr .align 1 _Z13paradisRepairiPiiS_S_S_S_iii_param_3,
	.param .u64 .ptr .align 1 _Z13paradisRepairiPiiS_S_S_S_iii_param_4,
	.param .u64 .ptr .align 1 _Z13paradisRepairiPiiS_S_S_S_iii_param_5,
	.param .u64 .ptr .align 1 _Z13paradisRepairiPiiS_S_S_S_iii_param_6,
	.param .u32 _Z13paradisRepairiPiiS_S_S_S_iii_param_7,
	.param .u32 _Z13paradisRepairiPiiS_S_S_S_iii_param_8,
	.param .u32 _Z13paradisRepairiPiiS_S_S_S_iii_param_9
)
{
	.reg .pred 	%p<48>;
	.reg .b32 	%r<276>;
	.reg .b64 	%rd<53>;

	ld.param.u64 	%rd18, [_Z13paradisRepairiPiiS_S_S_S_iii_param_1];
	ld.param.u64 	%rd19, [_Z13paradisRepairiPiiS_S_S_S_iii_param_4];
	ld.param.u64 	%rd20, [_Z13paradisRepairiPiiS_S_S_S_iii_param_5];
	ld.param.u64 	%rd21, [_Z13paradisRepairiPiiS_S_S_S_iii_param_6];
	ld.param.u32 	%r120, [_Z13paradisRepairiPiiS_S_S_S_iii_param_7];
	ld.param.u32 	%r121, [_Z13paradisRepairiPiiS_S_S_S_iii_param_8];
	ld.param.u32 	%r122, [_Z13paradisRepairiPiiS_S_S_S_iii_param_9];
	cvta.to.global.u64 	%rd1, %rd18;
	cvta.to.global.u64 	%rd2, %rd21;
	cvta.to.global.u64 	%rd3, %rd20;
	cvta.to.global.u64 	%rd22, %rd19;
	mov.u32 	%r123, %ctaid.x;
	mov.u32 	%r124, %ntid.x;
	mov.u32 	%r125, %tid.x;
	mad.lo.s32 	%r126, %r123, %r124, %r125;
	cvt.s64.s32 	%rd4, %r126;
	mul.wide.s32 	%rd23, %r126, 4;
	add.s64 	%rd24, %rd22, %rd23;
	ld.global.u32 	%r226, [%rd24];
	setp.lt.s32 	%p1, %r122, 1;
	@%p1 bra 	$L__BB6_55;
	sub.s32 	%r2, 9, %r120;
	add.s32 	%r127, %r120, -10;
	setp.gt.s32 	%p2, %r127, -2;
	@%p2 bra 	$L__BB6_45;
	setp.gt.s32 	%p20, %r2, 0;
	@%p20 bra 	$L__BB6_4;
	and.b32  	%r3, %r2, 3;
	add.s32 	%r4, %r120, -6;
	and.b32  	%r5, %r2, -4;
	mov.b32 	%r242, 0;
	bra.uni 	$L__BB6_29;
$L__BB6_4:
	and.b32  	%r6, %r2, 3;
	add.s32 	%r7, %r120, -6;
	and.b32  	%r8, %r2, 2147483644;
	neg.s32 	%r9, %r8;
	mov.b32 	%r224, 0;
$L__BB6_5:
	mul.lo.s32 	%r195, %r224, %r121;
	cvt.s64.s32 	%rd43, %r195;
	add.s64 	%rd44, %rd43, %rd4;
	shl.b64 	%rd45, %rd44, 2;
	add.s64 	%rd46, %rd3, %rd45;
	ld.global.u32 	%r228, [%rd46];
	add.s64 	%rd5, %rd2, %rd45;
	ld.global.u32 	%r231, [%rd5];
	min.s32 	%r197, %r231, %r226;
	setp.le.s32 	%p32, %r197, %r228;
	@%p32 bra 	$L__BB6_6;
	bra.uni 	$L__BB6_7;
$L__BB6_6:
	add.s32 	%r224, %r224, 1;
	setp.eq.s32 	%p47, %r224, %r122;
	@%p47 bra 	$L__BB6_55;
	bra.uni 	$L__BB6_5;
$L__BB6_7:
	mov.u32 	%r18, %r228;
	mov.u32 	%r236, %r226;
	setp.lt.u32 	%p33, %r7, 3;
	add.s32 	%r228, %r18, 1;
	mul.wide.s32 	%rd47, %r18, 4;
	add.s64 	%rd6, %rd1, %rd47;
	ld.global.u32 	%r20, [%rd6];
	mov.b32 	%r234, 10;
	@%p33 bra 	$L__BB6_11;
	mov.b32 	%r235, 1;
	mov.u32 	%r229, %r9;
$L__BB6_9:
	mov.u32 	%r22, %r235;
	mul.lo.s32 	%r235, %r22, 10000;
	add.s32 	%r229, %r229, 4;
	setp.eq.s32 	%p34, %r229, 0;
	@%p34 bra 	$L__BB6_10;
	bra.uni 	$L__BB6_9;
$L__BB6_10:
	mul.lo.s32 	%r234, %r22, 100000;
$L__BB6_11:
	setp.eq.s32 	%p35, %r6, 0;
	@%p35 bra 	$L__BB6_15;
	setp.eq.s32 	%p36, %r6, 1;
	@%p36 bra 	$L__BB6_14;
	setp.eq.s32 	%p37, %r6, 2;
	selp.b32 	%r201, 10, 100, %p37;
	mul.lo.s32 	%r235, %r234, %r201;
	bra.uni 	$L__BB6_15;
$L__BB6_14:
	mov.u32 	%r235, %r234;
$L__BB6_15:
	cvt.u32.u64 	%r202, %rd4;
	div.s32 	%r203, %r20, %r235;
	mul.hi.s32 	%r204, %r203, 1717986919;
	shr.u32 	%r205, %r204, 31;
	shr.s32 	%r206, %r204, 2;
	add.s32 	%r207, %r206, %r205;
	mul.lo.s32 	%r208, %r207, 10;
	sub.s32 	%r209, %r203, %r208;
	setp.eq.s32 	%p38, %r209, %r202;
	mov.u32 	%r226, %r236;
	@%p38 bra 	$L__BB6_28;
	min.s32 	%r226, %r236, %r18;
$L__BB6_17:
	mov.u32 	%r33, %r236;
	setp.ge.s32 	%p39, %r18, %r33;
	@%p39 bra 	$L__BB6_28;
	setp.lt.u32 	%p40, %r7, 3;
	add.s32 	%r236, %r33, -1;
	mul.wide.s32 	%rd48, %r33, 4;
	add.s64 	%rd7, %rd1, %rd48;
	ld.global.u32 	%r35, [%rd7+-4];
	mov.b32 	%r240, 10;
	@%p40 bra 	$L__BB6_22;
	mov.b32 	%r238, 0;
	mov.b32 	%r241, 1;
$L__BB6_20:
	mov.u32 	%r36, %r241;
	mul.lo.s32 	%r241, %r36, 10000;
	add.s32 	%r238, %r238, 4;
	setp.ne.s32 	%p41, %r238, %r8;
	@%p41 bra 	$L__BB6_20;
	mul.lo.s32 	%r240, %r36, 100000;
$L__BB6_22:
	setp.eq.s32 	%p42, %r6, 0;
	@%p42 bra 	$L__BB6_26;
	setp.eq.s32 	%p43, %r6, 1;
	@%p43 bra 	$L__BB6_25;
	setp.eq.s32 	%p44, %r6, 2;
	selp.b32 	%r214, 10, 100, %p44;
	mul.lo.s32 	%r241, %r240, %r214;
	bra.uni 	$L__BB6_26;
$L__BB6_25:
	mov.u32 	%r241, %r240;
$L__BB6_26:
	cvt.u32.u64 	%r215, %rd4;
	div.s32 	%r216, %r35, %r241;
	mul.hi.s32 	%r217, %r216, 1717986919;
	shr.u32 	%r218, %r217, 31;
	shr.s32 	%r219, %r217, 2;
	add.s32 	%r220, %r219, %r218;
	mul.lo.s32 	%r221, %r220, 10;
	sub.s32 	%r222, %r216, %r221;
	setp.ne.s32 	%p45, %r222, %r215;
	@%p45 bra 	$L__BB6_17;
	st.global.u32 	[%rd6], %r35;
	st.global.u32 	[%rd7+-4], %r20;
	ld.global.u32 	%r231, [%rd5];
	mov.u32 	%r226, %r236;
$L__BB6_28:
	min.s32 	%r223, %r231, %r226;
	setp.gt.s32 	%p46, %r223, %r228;
	@%p46 bra 	$L__BB6_7;
	bra.uni 	$L__BB6_6;
$L__BB6_29:
	mul.lo.s32 	%r170, %r242, %r121;
	cvt.s64.s32 	%rd37, %r170;
	add.s64 	%rd38, %rd37, %rd4;
	shl.b64 	%rd39, %rd38, 2;
	add.s64 	%rd40, %rd3, %rd39;
	ld.global.u32 	%r246, [%rd40];
	add.s64 	%rd8, %rd2, %rd39;
	ld.global.u32 	%r247, [%rd8];
	min.s32 	%r172, %r247, %r226;
	setp.le.s32 	%p21, %r172, %r246;
	@%p21 bra 	$L__BB6_30;
	bra.uni 	$L__BB6_31;
$L__BB6_30:
	add.s32 	%r242, %r242, 1;
	setp.eq.s32 	%p31, %r242, %r122;
	@%p31 bra 	$L__BB6_55;
	bra.uni 	$L__BB6_29;
$L__BB6_31:
	mov.u32 	%r54, %r246;
	mov.u32 	%r249, %r226;
	cvt.u32.u64 	%r173, %rd4;
	add.s32 	%r246, %r54, 1;
	mul.wide.s32 	%rd41, %r54, 4;
	add.s64 	%rd9, %rd1, %rd41;
	ld.global.u32 	%r56, [%rd9];
	mul.hi.s32 	%r174, %r56, 1717986919;
	shr.u32 	%r175, %r174, 31;
	shr.s32 	%r176, %r174, 2;
	add.s32 	%r177, %r176, %r175;
	mul.lo.s32 	%r178, %r177, 10;
	sub.s32 	%r179, %r56, %r178;
	setp.ne.s32 	%p22, %r179, %r173;
	@%p22 bra 	$L__BB6_33;
$L__BB6_32:
	min.s32 	%r193, %r247, %r226;
	setp.gt.s32 	%p30, %r193, %r246;
	@%p30 bra 	$L__BB6_31;
	bra.uni 	$L__BB6_30;
$L__BB6_33:
	min.s32 	%r226, %r249, %r54;
$L__BB6_34:
	mov.u32 	%r60, %r249;
	setp.ge.s32 	%p23, %r54, %r60;
	@%p23 bra 	$L__BB6_32;
	setp.lt.u32 	%p24, %r4, 3;
	add.s32 	%r249, %r60, -1;
	mul.wide.s32 	%rd42, %r60, 4;
	add.s64 	%rd10, %rd1, %rd42;
	ld.global.u32 	%r62, [%rd10+-4];
	mov.b32 	%r253, 10;
	@%p24 bra 	$L__BB6_39;
	mov.b32 	%r251, 0;
	mov.b32 	%r254, 1;
$L__BB6_37:
	mov.u32 	%r63, %r254;
	mul.lo.s32 	%r254, %r63, 10000;
	add.s32 	%r251, %r251, 4;
	setp.ne.s32 	%p25, %r251, %r5;
	@%p25 bra 	$L__BB6_37;
	mul.lo.s32 	%r253, %r63, 100000;
$L__BB6_39:
	setp.eq.s32 	%p26, %r3, 0;
	@%p26 bra 	$L__BB6_43;
	setp.eq.s32 	%p27, %r3, 1;
	@%p27 bra 	$L__BB6_42;
	setp.eq.s32 	%p28, %r3, 2;
	selp.b32 	%r184, 10, 100, %p28;
	mul.lo.s32 	%r254, %r253, %r184;
	bra.uni 	$L__BB6_43;
$L__BB6_42:
	mov.u32 	%r254, %r253;
$L__BB6_43:
	cvt.u32.u64 	%r185, %rd4;
	div.s32 	%r186, %r62, %r254;
	mul.hi.s32 	%r187, %r186, 1717986919;
	shr.u32 	%r188, %r187, 31;
	shr.s32 	%r189, %r187, 2;
	add.s32 	%r190, %r189, %r188;
	mul.lo.s32 	%r191, %r190, 10;
	sub.s32 	%r192, %r186, %r191;
	setp.ne.s32 	%p29, %r192, %r185;
	@%p29 bra 	$L__BB6_34;
	st.global.u32 	[%rd9], %r62;
	st.global.u32 	[%rd10+-4], %r56;
	ld.global.u32 	%r247, [%rd8];
	mov.u32 	%r226, %r249;
	bra.uni 	$L__BB6_32;
$L__BB6_45:
	setp.gt.s32 	%p3, %r2, 0;
	@%p3 bra 	$L__BB6_56;
	mov.b32 	%r266, 0;
$L__BB6_47:
	mul.lo.s32 	%r129, %r266, %r121;
	cvt.s64.s32 	%rd25, %r129;
	add.s64 	%rd26, %rd25, %rd4;
	shl.b64 	%rd27, %rd26, 2;
	add.s64 	%rd28, %rd3, %rd27;
	ld.global.u32 	%r270, [%rd28];
	add.s64 	%rd14, %rd2, %rd27;
	ld.global.u32 	%r268, [%rd14];
	min.s32 	%r131, %r268, %r226;
	setp.le.s32 	%p4, %r131, %r270;
	@%p4 bra 	$L__BB6_54;
$L__BB6_48:
	mov.u32 	%r107, %r270;
	mov.u32 	%r271, %r226;
	cvt.u32.u64 	%r132, %rd4;
	add.s32 	%r270, %r107, 1;
	mul.wide.s32 	%rd29, %r107, 4;
	add.s64 	%rd15, %rd1, %rd29;
	ld.global.u32 	%r109, [%rd15];
	mul.hi.s32 	%r133, %r109, 1717986919;
	shr.u32 	%r134, %r133, 31;
	shr.s32 	%r135, %r133, 2;
	add.s32 	%r136, %r135, %r134;
	mul.lo.s32 	%r137, %r136, 10;
	sub.s32 	%r138, %r109, %r137;
	setp.eq.s32 	%p5, %r138, %r132;
	@%p5 bra 	$L__BB6_53;
	min.s32 	%r226, %r271, %r107;
$L__BB6_50:
	setp.ge.s32 	%p6, %r107, %r271;
	@%p6 bra 	$L__BB6_53;
	add.s32 	%r112, %r271, -1;
	mul.wide.s32 	%rd30, %r271, 4;
	add.s64 	%rd16, %rd1, %rd30;
	ld.global.u32 	%r113, [%rd16+-4];
	mul.hi.s32 	%r140, %r113, 1717986919;
	shr.u32 	%r141, %r140, 31;
	shr.s32 	%r142, %r140, 2;
	add.s32 	%r143, %r142, %r141;
	mul.lo.s32 	%r144, %r143, 10;
	sub.s32 	%r145, %r113, %r144;
	setp.ne.s32 	%p7, %r145, %r132;
	mov.u32 	%r271, %r112;
	@%p7 bra 	$L__BB6_50;
	st.global.u32 	[%rd15], %r113;
	st.global.u32 	[%rd16+-4], %r109;
	ld.global.u32 	%r268, [%rd14];
	mov.u32 	%r226, %r112;
$L__BB6_53:
	min.s32 	%r146, %r268, %r226;
	setp.gt.s32 	%p8, %r146, %r270;
	@%p8 bra 	$L__BB6_48;
$L__BB6_54:
	add.s32 	%r266, %r266, 1;
	setp.ne.s32 	%p9, %r266, %r122;
	@%p9 bra 	$L__BB6_47;
$L__BB6_55:
	ld.param.u64 	%rd52, [_Z13paradisRepairiPiiS_S_S_S_iii_param_3];
	cvta.to.global.u64 	%rd49, %rd52;
	shl.b64 	%rd50, %rd4, 2;
	add.s64 	%rd51, %rd49, %rd50;
	st.global.u32 	[%rd51], %r226;
	ret;
$L__BB6_56:
	and.b32  	%r73, %r2, 3;
	and.b32  	%r74, %r2, 2147483644;
	setp.eq.s32 	%p10, %r73, 2;
	selp.b32 	%r75, 10, 100, %p10;
	mov.b32 	%r255, 0;
$L__BB6_57:
	mul.lo.s32 	%r148, %r255, %r121;
	cvt.s64.s32 	%rd31, %r148;
	add.s64 	%rd32, %rd31, %rd4;
	shl.b64 	%rd33, %rd32, 2;
	add.s64 	%rd34, %rd3, %rd33;
	ld.global.u32 	%r259, [%rd34];
	add.s64 	%rd11, %rd2, %rd33;
	ld.global.u32 	%r263, [%rd11];
	min.s32 	%r150, %r263, %r226;
	setp.le.s32 	%p11, %r150, %r259;
	@%p11 bra 	$L__BB6_58;
	bra.uni 	$L__BB6_59;
$L__BB6_58:
	add.s32 	%r255, %r255, 1;
	setp.eq.s32 	%p19, %r255, %r122;
	@%p19 bra 	$L__BB6_55;
	bra.uni 	$L__BB6_57;
$L__BB6_59:
	mov.u32 	%r84, %r259;
	mov.u32 	%r262, %r226;
	add.s32 	%r259, %r84, 1;
	mul.wide.s32 	%rd35, %r84, 4;
	add.s64 	%rd12, %rd1, %rd35;
	ld.global.u32 	%r86, [%rd12];
	mov.b32 	%r261, 0;
	mov.b32 	%r265, 1;
$L__BB6_60:
	mov.u32 	%r87, %r265;
	mul.lo.s32 	%r265, %r87, 10000;
	add.s32 	%r261, %r261, 4;
	setp.eq.s32 	%p12, %r261, %r74;
	@%p12 bra 	$L__BB6_61;
	bra.uni 	$L__BB6_60;
$L__BB6_61:
	mul.lo.s32 	%r96, %r87, 100000;
	setp.eq.s32 	%p13, %r73, 0;
	@%p13 bra 	$L__BB6_69;
	setp.eq.s32 	%p14, %r73, 1;
	@%p14 bra 	$L__BB6_68;
	mul.lo.s32 	%r265, %r96, %r75;
	bra.uni 	$L__BB6_69;
$L__BB6_64:
	setp.ge.s32 	%p16, %r84, %r262;
	@%p16 bra 	$L__BB6_67;
	add.s32 	%r92, %r262, -1;
	mul.wide.s32 	%rd36, %r262, 4;
	add.s64 	%rd13, %rd1, %rd36;
	ld.global.u32 	%r93, [%rd13+-4];
	mul.hi.s32 	%r162, %r93, 1717986919;
	shr.u32 	%r163, %r162, 31;
	shr.s32 	%r164, %r162, 2;
	add.s32 	%r165, %r164, %r163;
	mul.lo.s32 	%r166, %r165, 10;
	sub.s32 	%r167, %r93, %r166;
	setp.eq.s32 	%p17, %r167, %r153;
	mov.u32 	%r262, %r92;
	@%p17 bra 	$L__BB6_66;
	bra.uni 	$L__BB6_64;
$L__BB6_66:
	st.global.u32 	[%rd12], %r93;
	st.global.u32 	[%rd13+-4], %r86;
	ld.global.u32 	%r263, [%rd11];
	mov.u32 	%r226, %r92;
$L__BB6_67:
	min.s32 	%r168, %r263, %r226;
	setp.gt.s32 	%p18, %r168, %r259;
	@%p18 bra 	$L__BB6_59;
	bra.uni 	$L__BB6_58;
$L__BB6_68:
	mov.u32 	%r265, %r96;
$L__BB6_69:
	cvt.u32.u64 	%r153, %rd4;
	div.s32 	%r154, %r86, %r265;
	mul.hi.s32 	%r155, %r154, 1717986919;
	shr.u32 	%r156, %r155, 31;
	shr.s32 	%r157, %r155, 2;
	add.s32 	%r158, %r157, %r156;
	mul.lo.s32 	%r159, %r158, 10;
	sub.s32 	%r160, %r154, %r159;
	setp.eq.s32 	%p15, %r160, %r153;
	mov.u32 	%r226, %r262;
	@%p15 bra 	$L__BB6_67;
	min.s32 	%r226, %r262, %r84;
	bra.uni 	$L__BB6_64;

}


// ===== COMPILED SASS (sm_100) =====

	.target	sm_100

	.elftype	@"ET_EXEC"


//--------------------- .note.nv.tkinfo           --------------------------
	.section	.note.nv.tkinfo,"",@"SHT_NOTE"
	.sectionflags	@"SHF_NOTE_NV_TKINFO"
	.tkinfo
        /*0018*/ 	.word	0x00000002
        /*0030*/ 	.string	""
        /*0030*/ 	.string	"ptxas"
        /*0030*/ 	.string	"Cuda compilation tools, release 13.0, V13.0.88"
        /*0030*/ 	.string	"Build cuda_13.0.r13.0/compiler.36424714_0"
        /*0030*/ 	.string	"-arch sm_100 -m 64 "



//--------------------- .note.nv.cuinfo           --------------------------
	.section	.note.nv.cuinfo,"",@"SHT_NOTE"
	.sectionflags	@"SHF_NOTE_NV_CUINFO"
        /*0018*/ 	.short	0x0002
        /*001a*/ 	.short	0x0064
        /*001c*/ 	.short	0x0082
	.zero		2


//--------------------- .nv.info                  --------------------------
	.section	.nv.info,"",@"SHT_CUDA_INFO"
	.align	4


	//----- nvinfo : EIATTR_REGCOUNT
	.align		4
        /*0000*/ 	.byte	0x04, 0x2f
        /*0002*/ 	.short	(.L_1 - .L_0)
	.align		4
.L_0:
        /*0004*/ 	.word	index@(_Z19buildLocalHistogramPiS_iiii)
        /*0008*/ 	.word	0x00000011


	//----- nvinfo : EIATTR_FRAME_SIZE
	.align		4
.L_1:
        /*000c*/ 	.byte	0x04, 0x11
        /*000e*/ 	.short	(.L_3 - .L_2)
	.align		4
.L_2:
        /*0010*/ 	.word	index@(_Z19buildLocalHistogramPiS_iiii)
        /*0014*/ 	.word	0x00000000


	//----- nvinfo : EIATTR_REGCOUNT
	.align		4
.L_3:
        /*0018*/ 	.byte	0x04, 0x2f
        /*001a*/ 	.short	(.L_5 - .L_4)
	.align		4
.L_4:
        /*001c*/ 	.word	index@(_Z14buildHistogramPiS_ii)
        /*0020*/ 	.word	0x00000010


	//----- nvinfo : EIATTR_FRAME_SIZE
	.align		4
.L_5:
        /*0024*/ 	.byte	0x04, 0x11
        /*0026*/ 	.short	(.L_7 - .L_6)
	.align		4
.L_6:
        /*0028*/ 	.word	index@(_Z14buildHistogramPiS_ii)
        /*002c*/ 	.word	0x00000000


	//----- nvinfo : EIATTR_REGCOUNT
	.align		4
.L_7:
        /*0030*/ 	.byte	0x04, 0x2f
        /*0032*/ 	.short	(.L_9 - .L_8)
	.align		4
.L_8:
        /*0034*/ 	.word	index@(_Z9prefixSumPiS_S_i)
        /*0038*/ 	.word	0x00000020


	//----- nvinfo : EIATTR_FRAME_SIZE
	.align		4
.L_9:
        /*003c*/ 	.byte	0x04, 0x11
        /*003e*/ 	.short	(.L_11 - .L_10)
	.align		4
.L_10:
        /*0040*/ 	.word	index@(_Z9prefixSumPiS_S_i)
        /*0044*/ 	.word	0x00000000


	//----- nvinfo : EIATTR_REGCOUNT
	.align		4
.L_11:
        /*0048*/ 	.byte	0x04, 0x2f
        /*004a*/ 	.short	(.L_13 - .L_12)
	.align		4
.L_12:
        /*004c*/ 	.word	index@(_Z23partitionForPermutationPiS_S_S_ii)
        /*0050*/ 	.word	0x00000012


	//----- nvinfo : EIATTR_FRAME_SIZE
	.align		4
.L_13:
        /*0054*/ 	.byte	0x04, 0x11
        /*0056*/ 	.short	(.L_15 - .L_14)
	.align		4
.L_14:
        /*0058*/ 	.word	index@(_Z23partitionForPermutationPiS_S_S_ii)
        /*005c*/ 	.word	0x00000000


	//----- nvinfo : EIATTR_REGCOUNT
	.align		4
.L_15:
        /*0060*/ 	.byte	0x04, 0x2f
        /*0062*/ 	.short	(.L_17 - .L_16)
	.align		4
.L_16:
        /*0064*/ 	.word	index@(_Z14paradisPermutePiiS_S_S_S_iii)
        /*0068*/ 	.word	0x0000001f


	//----- nvinfo : EIATTR_FRAME_SIZE
	.align		4
.L_17:
        /*006c*/ 	.byte	0x04, 0x11
        /*006e*/ 	.short	(.L_19 - .L_18)
	.align		4
.L_18:
        /*0070*/ 	.word	index@(_Z14paradisPermutePiiS_S_S_S_iii)
        /*0074*/ 	.word	0x00000000


	//----- nvinfo : EIATTR_REGCOUNT
	.align		4
.L_19:
        /*0078*/ 	.byte	0x04, 0x2f
        /*007a*/ 	.short	(.L_21 - .L_20)
	.align		4
.L_20:
        /*007c*/ 	.word	index@(_Z18partitionForRepairPiS_S_S_ii)
        /*0080*/ 	.word	0x00000030


	//----- nvinfo : EIATTR_FRAME_SIZE
	.align		4
.L_21:
        /*0084*/ 	.byte	0x04, 0x11
        /*0086*/ 	.short	(.L_23 - .L_22)
	.align		4
.L_22:
        /*0088*/ 	.word	index@(_Z18partitionForRepairPiS_S_S_ii)
        /*008c*/ 	.word	0x00000000


	//----- nvinfo : EIATTR_REGCOUNT
	.align		4
.L_23:
        /*0090*/ 	.byte	0x04, 0x2f
        /*0092*/ 	.short	(.L_25 - .L_24)
	.align		4
.L_24:
        /*0094*/ 	.word	index@(_Z13paradisRepairiPiiS_S_S_S_iii)
        /*0098*/ 	.word	0x00000020


	//----- nvinfo : EIATTR_FRAME_SIZE
	.align		4
.L_25:
        /*009c*/ 	.byte	0x04, 0x11
        /*009e*/ 	.short	(.L_27 - .L_26)
	.align		4
.L_26:
        /*00a0*/ 	.word	index@(_Z13paradisRepairiPiiS_S_S_S_iii)
        /*00a4*/ 	.word	0x00000000


	//----- nvinfo : EIATTR_MIN_STACK_SIZE
	.align		4
.L_27:
        /*00a8*/ 	.byte	0x04, 0x12
        /*00aa*/ 	.short	(.L_29 - .L_28)
	.align		4
.L_28:
        /*00ac*/ 	.word	index@(_Z13paradisRepairiPiiS_S_S_S_iii)
        /*00b0*/ 	.word	0x00000000


	//----- nvinfo : EIATTR_MIN_STACK_SIZE
	.align		4
.L_29:
        /*00b4*/ 	.byte	0x04, 0x12
        /*00b6*/ 	.short	(.L_31 - .L_30)
	.align		4
.L_30:
        /*00b8*/ 	.word	index@(_Z18partitionForRepairPiS_S_S_ii)
        /*00bc*/ 	.word	0x00000000


	//----- nvinfo : EIATTR_MIN_STACK_SIZE
	.align		4
.L_31:
        /*00c0*/ 	.byte	0x04, 0x12
        /*00c2*/ 	.short	(.L_33 - .L_32)
	.align		4
.L_32:
        /*00c4*/ 	.word	index@(_Z14paradisPermutePiiS_S_S_S_iii)
        /*00c8*/ 	.word	0x00000000


	//----- nvinfo : EIATTR_MIN_STACK_SIZE
	.align		4
.L_33:
        /*00cc*/ 	.byte	0x04, 0x12
        /*00ce*/ 	.short	(.L_35 - .L_34)
	.align		4
.L_34:
        /*00d0*/ 	.word	index@(_Z23partitionForPermutationPiS_S_S_ii)
        /*00d4*/ 	.word	0x00000000


	//----- nvinfo : EIATTR_MIN_STACK_SIZE
	.align		4
.L_35:
        /*00d8*/ 	.byte	0x04, 0x12
        /*00da*/ 	.short	(.L_37 - .L_36)
	.align		4
.L_36:
        /*00dc*/ 	.word	index@(_Z9prefixSumPiS_S_i)
        /*00e0*/ 	.word	0x00000000


	//----- nvinfo : EIATTR_MIN_STACK_SIZE
	.align		4
.L_37:
        /*00e4*/ 	.byte	0x04, 0x12
        /*00e6*/ 	.short	(.L_39 - .L_38)
	.align		4
.L_38:
        /*00e8*/ 	.word	index@(_Z14buildHistogramPiS_ii)
        /*00ec*/ 	.word	0x00000000


	//----- nvinfo : EIATTR_MIN_STACK_SIZE
	.align		4
.L_39:
        /*00f0*/ 	.byte	0x04, 0x12
        /*00f2*/ 	.short	(.L_41 - .L_40)
	.align		4
.L_40:
        /*00f4*/ 	.word	index@(_Z19buildLocalHistogramPiS_iiii)
        /*00f8*/ 	.word	0x00000000
.L_41:


//--------------------- .nv.compat                --------------------------
	.section	.nv.compat,"",@"SHT_CUDA_COMPAT_INFO"
	.align	4
        /*0000*/ 	.byte	0x02, 0x09, 0x00, 0x00, 0x02, 0x02, 0x01, 0x00, 0x02, 0x05, 0x05, 0x00, 0x03, 0x07, 0x01, 0x01
        /*0010*/ 	.byte	0x02, 0x03, 0x00, 0x00, 0x02, 0x06, 0x01, 0x00, 0x04, 0x0b, 0x08, 0x00, 0x09, 0x00, 0x00, 0x00
        /*0020*/ 	.byte	0x00, 0x00, 0x00, 0x00


//--------------------- .nv.info._Z13paradisRepairiPiiS_S_S_S_iii --------------------------
	.section	.nv.info._Z13paradisRepairiPiiS_S_S_S_iii,"",@"SHT_CUDA_INFO"
	.sectionflags	@""
	.align	4


	//----- nvinfo : EIATTR_CUDA_API_VERSION
	.align		4
        /*0000*/ 	.byte	0x04, 0x37
        /*0002*/ 	.short	(.L_43 - .L_42)
.L_42:
        /*0004*/ 	.word	0x00000082


	//----- nvinfo : EIATTR_KPARAM_INFO
	.align		4
.L_43:
        /*0008*/ 	.byte	0x04, 0x17
        /*000a*/ 	.short	(.L_45 - .L_44)
.L_44:
        /*000c*/ 	.word	0x00000000
        /*0010*/ 	.short	0x0009
        /*0012*/ 	.short	0x0040
        /*0014*/ 	.byte	0x00, 0xf0, 0x11, 0x00


	//----- nvinfo : EIATTR_KPARAM_INFO
	.align		4
.L_45:
        /*0018*/ 	.byte	0x04, 0x17
        /*001a*/ 	.short	(.L_47 - .L_46)
.L_46:
        /*001c*/ 	.word	0x00000000
        /*0020*/ 	.short	0x0008
        /*0022*/ 	.short	0x003c
        /*0024*/ 	.byte	0x00, 0xf0, 0x11, 0x00


	//----- nvinfo : EIATTR_KPARAM_INFO
	.align		4
.L_47:
        /*0028*/ 	.byte	0x04, 0x17
        /*002a*/ 	.short	(.L_49 - .L_48)
.L_48:
        /*002c*/ 	.word	0x00000000
        /*0030*/ 	.short	0x0007
        /*0032*/ 	.short	0x0038
        /*0034*/ 	.byte	0x00, 0xf0, 0x11, 0x00


	//----- nvinfo : EIATTR_KPARAM_INFO
	.align		4
.L_49:
        /*0038*/ 	.byte	0x04, 0x17
        /*003a*/ 	.short	(.L_51 - .L_50)
.L_50:
        /*003c*/ 	.word	0x00000000
        /*0040*/ 	.short	0x0006
        /*0042*/ 	.short	0x0030
        /*0044*/ 	.byte	0x00, 0xf5, 0x21, 0x00


	//----- nvinfo : EIATTR_KPARAM_INFO
	.align		4
.L_51:
        /*0048*/ 	.byte	0x04, 0x17
        /*004a*/ 	.short	(.L_53 - .L_52)
.L_52:
        /*004c*/ 	.word	0x00000000
        /*0050*/ 	.short	0x0005
        /*0052*/ 	.short	0x0028
        /*0054*/ 	.byte	0x00, 0xf5, 0x21, 0x00


	//----- nvinfo : EIATTR_KPARAM_INFO
	.align		4
.L_53:
        /*0058*/ 	.byte	0x04, 0x17
        /*005a*/ 	.short	(.L_55 - .L_54)
.L_54:
        /*005c*/ 	.word	0x00000000
        /*0060*/ 	.short	0x0004
        /*0062*/ 	.short	0x0020
        /*0064*/ 	.byte	0x00, 0xf5, 0x21, 0x00


	//----- nvinfo : EIATTR_KPARAM_INFO
	.align		4
.L_55:
        /*0068*/ 	.byte	0x04, 0x17
        /*006a*/ 	.short	(.L_57 - .L_56)
.L_56:
        /*006c*/ 	.word	0x00000000
        /*0070*/ 	.short	0x0003
        /*0072*/ 	.short	0x0018
        /*0074*/ 	.byte	0x00, 0xf5, 0x21, 0x00


	//----- nvinfo : EIATTR_KPARAM_INFO
	.align		4
.L_57:
        /*0078*/ 	.byte	0x04, 0x17
        /*007a*/ 	.short	(.L_59 - .L_58)
.L_58:
        /*007c*/ 	.word	0x00000000
        /*0080*/ 	.short	0x0002
        /*0082*/ 	.short	0x0010
        /*0084*/ 	.byte	0x00, 0xf0, 0x11, 0x00


	//----- nvinfo : EIATTR_KPARAM_INFO
	.align		4
.L_59:
        /*0088*/ 	.byte	0x04, 0x17
        /*008a*/ 	.short	(.L_61 - .L_60)
.L_60:
        /*008c*/ 	.word	0x00000000
        /*0090*/ 	.short	0x0001
        /*0092*/ 	.short	0x0008
        /*0094*/ 	.byte	0x00, 0xf5, 0x21, 0x00


	//----- nvinfo : EIATTR_KPARAM_INFO
	.align		4
.L_61:
        /*0098*/ 	.byte	0x04, 0x17
        /*009a*/ 	.short	(.L_63 - .L_62)
.L_62:
        /*009c*/ 	.word	0x00000000
        /*00a0*/ 	.short	0x0000
        /*00a2*/ 	.short	0x0000
        /*00a4*/ 	.byte	0x00, 0xf0, 0x11, 0x00


	//----- nvinfo : EIATTR_SPARSE_MMA_MASK
	.align		4
.L_63:
        /*00a8*/ 	.byte	0x03, 0x50
        /*00aa*/ 	.short	0x0000


	//----- nvinfo : EIATTR_MAXREG_COUNT
	.align		4
        /*00ac*/ 	.byte	0x03, 0x1b
        /*00ae*/ 	.short	0x00ff


	//----- nvinfo : EIATTR_MERCURY_ISA_VERSION
	.align		4
        /*00b0*/ 	.byte	0x03, 0x5f
        /*00b2*/ 	.short	0x0101


	//----- nvinfo : EIATTR_VRC_CTA_INIT_COUNT
	.align		4
        /*00b4*/ 	.byte	0x02, 0x4a
	.zero		1
	.zero		1


	//----- nvinfo : EIATTR_EXIT_INSTR_OFFSETS
	.align		4
        /*00b8*/ 	.byte	0x04, 0x1c
        /*00ba*/ 	.short	(.L_65 - .L_64)


	//   ....[0]....
.L_64:
        /*00bc*/ 	.word	0x00002300


	//----- nvinfo : EIATTR_INDIRECT_BRANCH_TARGETS
	.align		4
.L_65:
        /*00c0*/ 	.byte	0x04, 0x34
        /*00c2*/ 	.short	(.L_67 - .L_66)


	//   ....[0]....
.L_66:
        /*00c4*/ 	.word	.L_x_175@srel
        /*00c8*/ 	.short	0x0
        /*00ca*/ 	.short	0x0
        /*00cc*/ 	.word	0x3
        /*00d0*/ 	.word	.L_x_13@srel
        /*00d4*/ 	.word	.L_x_177@srel
        /*00d8*/ 	.word	.L_x_178@srel


	//   ....[1]....
        /*00dc*/ 	.word	.L_x_179@srel
        /*00e0*/ 	.short	0x0
        /*00e2*/ 	.short	0x0
        /*00e4*/ 	.word	0x3
        /*00e8*/ 	.word	.L_x_24@srel
        /*00ec*/ 	.word	.L_x_181@srel
        /*00f0*/ 	.word	.L_x_182@srel


	//   ....[2]....
        /*00f4*/ 	.word	.L_x_183@srel
        /*00f8*/ 	.short	0x0
        /*00fa*/ 	.short	0x0
        /*00fc*/ 	.word	0x3
        /*0100*/ 	.word	.L_x_33@srel
        /*0104*/ 	.word	.L_x_185@srel
        /*0108*/ 	.word	.L_x_186@srel


	//----- nvinfo : EIATTR_CRS_STACK_SIZE
	.align		4
.L_67:
        /*010c*/ 	.byte	0x04, 0x1e
        /*010e*/ 	.short	(.L_69 - .L_68)
.L_68:
        /*0110*/ 	.word	0x00000000


	//----- nvinfo : EIATTR_CBANK_PARAM_SIZE
	.align		4
.L_69:
        /*0114*/ 	.byte	0x03, 0x19
        /*0116*/ 	.short	0x0044


	//----- nvinfo : EIATTR_PARAM_CBANK
	.align		4
        /*0118*/ 	.byte	0x04, 0x0a
        /*011a*/ 	.short	(.L_71 - .L_70)
	.align		4
.L_70:
        /*011c*/ 	.word	index@(.nv.constant0._Z13paradisRepairiPiiS_S_S_S_iii)
        /*0120*/ 	.short	0x0380
        /*0122*/ 	.short	0x0044


	//----- nvinfo : EIATTR_SW_WAR
	.align		4
.L_71:
        /*0124*/ 	.byte	0x04, 0x36
        /*0126*/ 	.short	(.L_73 - .L_72)
.L_72:
        /*0128*/ 	.word	0x00000008
.L_73:


//--------------------- .nv.info._Z18partitionForRepairPiS_S_S_ii --------------------------
	.section	.nv.info._Z18partitionForRepairPiS_S_S_ii,"",@"SHT_CUDA_INFO"
	.sectionflags	@""
	.align	4


	//----- nvinfo : EIATTR_CUDA_API_VERSION
	.align		4
        /*0000*/ 	.byte	0x04, 0x37
        /*0002*/ 	.short	(.L_75 - .L_74)
.L_74:
        /*0004*/ 	.word	0x00000082


	//----- nvinfo : EIATTR_KPARAM_INFO
	.align		4
.L_75:
        /*0008*/ 	.byte	0x04, 0x17
        /*000a*/ 	.short	(.L_77 - .L_76)
.L_76:
        /*000c*/ 	.word	0x00000000
        /*0010*/ 	.short	0x0005
        /*0012*/ 	.short	0x0024
        /*0014*/ 	.byte	0x00, 0xf0, 0x11, 0x00


	//----- nvinfo : EIATTR_KPARAM_INFO
	.align		4
.L_77:
        /*0018*/ 	.byte	0x04, 0x17
        /*001a*/ 	.short	(.L_79 - .L_78)
.L_78:
        /*001c*/ 	.word	0x00000000
        /*0020*/ 	.short	0x0004
        /*0022*/ 	.short	0x0020
        /*0024*/ 	.byte	0x00, 0xf0, 0x11, 0x00


	//----- nvinfo : EIATTR_KPARAM_INFO
	.align		4
.L_79:
        /*0028*/ 	.byte	0x04, 0x17
        /*002a*/ 	.short	(.L_81 - .L_80)
.L_80:
        /*002c*/ 	.word	0x00000000
        /*0030*/ 	.short	0x0003
        /*0032*/ 	.short	0x0018
        /*0034*/ 	.byte	0x00, 0xf5, 0x21, 0x00


	//----- nvinfo : EIATTR_KPARAM_INFO
	.align		4
.L_81:
        /*0038*/ 	.byte	0x04, 0x17
        /*003a*/ 	.short	(.L_83 - .L_82)
.L_82:
        /*003c*/ 	.word	0x00000000
        /*0040*/ 	.short	0x0002
        /*0042*/ 	.short	0x0010
        /*0044*/ 	.byte	0x00, 0xf5, 0x21, 0x00


	//----- nvinfo : EIATTR_KPARAM_INFO
	.align		4
.L_83:
        /*0048*/ 	.byte	0x04, 0x17
        /*004a*/ 	.short	(.L_85 - .L_84)
.L_84:
        /*004c*/ 	.word	0x00000000
        /*0050*/ 	.short	0x0001
        /*0052*/ 	.short	0x0008
        /*0054*/ 	.byte	0x00, 0xf5, 0x21, 0x00


	//----- nvinfo : EIATTR_KPARAM_INFO
	.align		4
.L_85:
        /*0058*/ 	.byte	0x04, 0x17
        /*005a*/ 	.short	(.L_87 - .L_86)
.L_86:
        /*005c*/ 	.word	0x00000000
        /*0060*/ 	.short	0x0000
        /*0062*/ 	.short	0x0000
        /*0064*/ 	.byte	0x00, 0xf5, 0x21, 0x00


	//----- nvinfo : EIATTR_SPARSE_MMA_MASK
	.align		4
.L_87:
        /*0068*/ 	.byte	0x03, 0x50
        /*006a*/ 	.short	0x0000


	//----- nvinfo : EIATTR_MAXREG_COUNT
	.align		4
        /*006c*/ 	.byte	0x03, 0x1b
        /*006e*/ 	.short	0x00ff


	//----- nvinfo : EIATTR_EXTERNS
	.align		4
        /*0070*/ 	.byte	0x04, 0x0f
        /*0072*/ 	.short	(.L_89 - .L_88)


	//   ....[0]....
	.align		4
.L_88:
        /*0074*/ 	.word	index@(malloc)


	//----- nvinfo : EIATTR_MERCURY_ISA_VERSION
	.align		4
.L_89:
        /*0078*/ 	.byte	0x03, 0x5f
        /*007a*/ 	.short	0x0101


	//----- nvinfo : EIATTR_VRC_CTA_INIT_COUNT
	.align		4
        /*007c*/ 	.byte	0x02, 0x4a
	.zero		1
	.zero		1


	//----- nvinfo : EIATTR_SYSCALL_OFFSETS
	.align		4
        /*0080*/ 	.byte	0x04, 0x46
        /*0082*/ 	.short	(.L_91 - .L_90)


	//   ....[0]....
.L_90:
        /*0084*/ 	.word	0x000000b0


	//----- nvinfo : EIATTR_EXIT_INSTR_OFFSETS
	.align		4
.L_91:
        /*0088*/ 	.byte	0x04, 0x1c
        /*008a*/ 	.short	(.L_93 - .L_92)


	//   ....[0]....
.L_92:
        /*008c*/ 	.word	0x00003000


	//   ....[1]....
        /*0090*/ 	.word	0x000034c0


	//   ....[2]....
        /*0094*/ 	.word	0x000036f0


	//   ....[3]....
        /*0098*/ 	.word	0x00003820


	//   ....[4]....
        /*009c*/ 	.word	0x000038d0


	//----- nvinfo : EIATTR_CRS_STACK_SIZE
	.align		4
.L_93:
        /*00a0*/ 	.byte	0x04, 0x1e
        /*00a2*/ 	.short	(.L_95 - .L_94)
.L_94:
        /*00a4*/ 	.word	0x00000000


	//----- nvinfo : EIATTR_CBANK_PARAM_SIZE
	.align		4
.L_95:
        /*00a8*/ 	.byte	0x03, 0x19
        /*00aa*/ 	.short	0x0028


	//----- nvinfo : EIATTR_PARAM_CBANK
	.align		4
        /*00ac*/ 	.byte	0x04, 0x0a
        /*00ae*/ 	.short	(.L_97 - .L_96)
	.align		4
.L_96:
        /*00b0*/ 	.word	index@(.nv.constant0._Z18partitionForRepairPiS_S_S_ii)
        /*00b4*/ 	.short	0x0380
        /*00b6*/ 	.short	0x0028


	//----- nvinfo : EIATTR_SW_WAR
	.align		4
.L_97:
        /*00b8*/ 	.byte	0x04, 0x36
        /*00ba*/ 	.short	(.L_99 - .L_98)
.L_98:
        /*00bc*/ 	.word	0x00000008
.L_99:


//--------------------- .nv.info._Z14paradisPermutePiiS_S_S_S_iii --------------------------
	.section	.nv.info._Z14paradisPermutePiiS_S_S_S_iii,"",@"SHT_CUDA_INFO"
	.sectionflags	@""
	.align	4


	//----- nvinfo : EIATTR_CUDA_API_VERSION
	.align		4
        /*0000*/ 	.byte	0x04, 0x37
        /*0002*/ 	.short	(.L_101 - .L_100)
.L_100:
        /*0004*/ 	.word	0x00000082


	//----- nvinfo : EIATTR_KPARAM_INFO
	.align		4
.L_101:
        /*0008*/ 	.byte	0x04, 0x17
        /*000a*/ 	.short	(.L_103 - .L_102)
.L_102:
        /*000c*/ 	.word	0x00000000
        /*0010*/ 	.short	0x0008
        /*0012*/ 	.short	0x0038
        /*0014*/ 	.byte	0x00, 0xf0, 0x11, 0x00


	//----- nvinfo : EIATTR_KPARAM_INFO
	.align		4
.L_103:
        /*0018*/ 	.byte	0x04, 0x17
        /*001a*/ 	.short	(.L_105 - .L_104)
.L_104:
        /*001c*/ 	.word	0x00000000
        /*0020*/ 	.short	0x0007
        /*0022*/ 	.short	0x0034
        /*0024*/ 	.byte	0x00, 0xf0, 0x11, 0x00


	//----- nvinfo : EIATTR_KPARAM_INFO
	.align		4
.L_105:
        /*0028*/ 	.byte	0x04, 0x17
        /*002a*/ 	.short	(.L_107 - .L_106)
.L_106:
        /*002c*/ 	.word	0x00000000
        /*0030*/ 	.short	0x0006
        /*0032*/ 	.short	0x0030
        /*0034*/ 	.byte	0x00, 0xf0, 0x11, 0x00


	//----- nvinfo : EIATTR_KPARAM_INFO
	.align		4
.L_107:
        /*0038*/ 	.byte	0x04, 0x17
        /*003a*/ 	.short	(.L_109 - .L_108)
.L_108:
        /*003c*/ 	.word	0x00000000
        /*0040*/ 	.short	0x0005
        /*0042*/ 	.short	0x0028
        /*0044*/ 	.byte	0x00, 0xf5, 0x21, 0x00


	//----- nvinfo : EIATTR_KPARAM_INFO
	.align		4
.L_109:
        /*0048*/ 	.byte	0x04, 0x17
        /*004a*/ 	.short	(.L_111 - .L_110)
.L_110:
        /*004c*/ 	.word	0x00000000
        /*0050*/ 	.short	0x0004
        /*0052*/ 	.short	0x0020
        /*0054*/ 	.byte	0x00, 0xf5, 0x21, 0x00


	//----- nvinfo : EIATTR_KPARAM_INFO
	.align		4
.L_111:
        /*0058*/ 	.byte	0x04, 0x17
        /*005a*/ 	.short	(.L_113 - .L_112)
.L_112:
        /*005c*/ 	.word	0x00000000
        /*0060*/ 	.short	0x0003
        /*0062*/ 	.short	0x0018
        /*0064*/ 	.byte	0x00, 0xf5, 0x21, 0x00


	//----- nvinfo : EIATTR_KPARAM_INFO
	.align		4
.L_113:
        /*0068*/ 	.byte	0x04, 0x17
        /*006a*/ 	.short	(.L_115 - .L_114)
.L_114:
        /*006c*/ 	.word	0x00000000
        /*0070*/ 	.short	0x0002
        /*0072*/ 	.short	0x0010
        /*0074*/ 	.byte	0x00, 0xf5, 0x21, 0x00


	//----- nvinfo : EIATTR_KPARAM_INFO
	.align		4
.L_115:
        /*0078*/ 	.byte	0x04, 0x17
        /*007a*/ 	.short	(.L_117 - .L_116)
.L_116:
        /*007c*/ 	.word	0x00000000
        /*0080*/ 	.short	0x0001
        /*0082*/ 	.short	0x0008
        /*0084*/ 	.byte	0x00, 0xf0, 0x11, 0x00


	//----- nvinfo : EIATTR_KPARAM_INFO
	.align		4
.L_117:
        /*0088*/ 	.byte	0x04, 0x17
        /*008a*/ 	.short	(.L_119 - .L_118)
.L_118:
        /*008c*/ 	.word	0x00000000
        /*0090*/ 	.short	0x0000
        /*0092*/ 	.short	0x0000
        /*0094*/ 	.byte	0x00, 0xf5, 0x21, 0x00


	//----- nvinfo : EIATTR_SPARSE_MMA_MASK
	.align		4
.L_119:
        /*0098*/ 	.byte	0x03, 0x50
        /*009a*/ 	.short	0x0000


	//----- nvinfo : EIATTR_MAXREG_COUNT
	.align		4
        /*009c*/ 	.byte	0x03, 0x1b
        /*009e*/ 	.short	0x00ff


	//----- nvinfo : EIATTR_MERCURY_ISA_VERSION
	.align		4
        /*00a0*/ 	.byte	0x03, 0x5f
        /*00a2*/ 	.short	0x0101


	//----- nvinfo : EIATTR_VRC_CTA_INIT_COUNT
	.align		4
        /*00a4*/ 	.byte	0x02, 0x4a
	.zero		1
	.zero		1


	//----- nvinfo : EIATTR_EXIT_INSTR_OFFSETS
	.align		4
        /*00a8*/ 	.byte	0x04, 0x1c
        /*00aa*/ 	.short	(.L_121 - .L_120)


	//   ....[0]....
.L_120:
        /*00ac*/ 	.word	0x00000030


	//   ....[1]....
        /*00b0*/ 	.word	0x00000a60


	//   ....[2]....
        /*00b4*/ 	.word	0x000017f0


	//   ....[3]....
        /*00b8*/ 	.word	0x00001dc0


	//   ....[4]....
        /*00bc*/ 	.word	0x000026b0


	//----- nvinfo : EIATTR_INDIRECT_BRANCH_TARGETS
	.align		4
.L_121:
        /*00c0*/ 	.byte	0x04, 0x34
        /*00c2*/ 	.short	(.L_123 - .L_122)


	//   ....[0]....
.L_122:
        /*00c4*/ 	.word	.L_x_187@srel
        /*00c8*/ 	.short	0x0
        /*00ca*/ 	.short	0x0
        /*00cc*/ 	.word	0x3
        /*00d0*/ 	.word	.L_x_100@srel
        /*00d4*/ 	.word	.L_x_189@srel
        /*00d8*/ 	.word	.L_x_190@srel


	//   ....[1]....
        /*00dc*/ 	.word	.L_x_191@srel
        /*00e0*/ 	.short	0x0
        /*00e2*/ 	.short	0x0
        /*00e4*/ 	.word	0x3
        /*00e8*/ 	.word	.L_x_112@srel
        /*00ec*/ 	.word	.L_x_193@srel
        /*00f0*/ 	.word	.L_x_194@srel


	//   ....[2]....
        /*00f4*/ 	.word	.L_x_195@srel
        /*00f8*/ 	.short	0x0
        /*00fa*/ 	.short	0x0
        /*00fc*/ 	.word	0x3
        /*0100*/ 	.word	.L_x_121@srel
        /*0104*/ 	.word	.L_x_197@srel
        /*0108*/ 	.word	.L_x_198@srel


	//----- nvinfo : EIATTR_CRS_STACK_SIZE
	.align		4
.L_123:
        /*010c*/ 	.byte	0x04, 0x1e
        /*010e*/ 	.short	(.L_125 - .L_124)
.L_124:
        /*0110*/ 	.word	0x00000000


	//----- nvinfo : EIATTR_CBANK_PARAM_SIZE
	.align		4
.L_125:
        /*0114*/ 	.byte	0x03, 0x19
        /*0116*/ 	.short	0x003c


	//----- nvinfo : EIATTR_PARAM_CBANK
	.align		4
        /*0118*/ 	.byte	0x04, 0x0a
        /*011a*/ 	.short	(.L_127 - .L_126)
	.align		4
.L_126:
        /*011c*/ 	.word	index@(.nv.constant0._Z14paradisPermutePiiS_S_S_S_iii)
        /*0120*/ 	.short	0x0380
        /*0122*/ 	.short	0x003c


	//----- nvinfo : EIATTR_SW_WAR
	.align		4
.L_127:
        /*0124*/ 	.byte	0x04, 0x36
        /*0126*/ 	.short	(.L_129 - .L_128)
.L_128:
        /*0128*/ 	.word	0x00000008
.L_129:


//--------------------- .nv.info._Z23partitionForPermutationPiS_S_S_ii --------------------------
	.section	.nv.info._Z23partitionForPermutationPiS_S_S_ii,"",@"SHT_CUDA_INFO"
	.sectionflags	@""
	.align	4


	//----- nvinfo : EIATTR_CUDA_API_VERSION
	.align		4
        /*0000*/ 	.byte	0x04, 0x37
        /*0002*/ 	.short	(.L_131 - .L_130)
.L_130:
        /*0004*/ 	.word	0x00000082


	//----- nvinfo : EIATTR_KPARAM_INFO
	.align		4
.L_131:
        /*0008*/ 	.byte	0x04, 0x17
        /*000a*/ 	.short	(.L_133 - .L_132)
.L_132:
        /*000c*/ 	.word	0x00000000
        /*0010*/ 	.short	0x0005
        /*0012*/ 	.short	0x0024
        /*0014*/ 	.byte	0x00, 0xf0, 0x11, 0x00


	//----- nvinfo : EIATTR_KPARAM_INFO
	.align		4
.L_133:
        /*0018*/ 	.byte	0x04, 0x17
        /*001a*/ 	.short	(.L_135 - .L_134)
.L_134:
        /*001c*/ 	.word	0x00000000
        /*0020*/ 	.short	0x0004
        /*0022*/ 	.short	0x0020
        /*0024*/ 	.byte	0x00, 0xf0, 0x11, 0x00


	//----- nvinfo : EIATTR_KPARAM_INFO
	.align		4
.L_135:
        /*0028*/ 	.byte	0x04, 0x17
        /*002a*/ 	.short	(.L_137 - .L_136)
.L_136:
        /*002c*/ 	.word	0x00000000
        /*0030*/ 	.short	0x0003
        /*0032*/ 	.short	0x0018
        /*0034*/ 	.byte	0x00, 0xf5, 0x21, 0x00


	//----- nvinfo : EIATTR_KPARAM_INFO
	.align		4
.L_137:
        /*0038*/ 	.byte	0x04, 0x17
        /*003a*/ 	.short	(.L_139 - .L_138)
.L_138:
        /*003c*/ 	.word	0x00000000
        /*0040*/ 	.short	0x0002
        /*0042*/ 	.short	0x0010
        /*0044*/ 	.byte	0x00, 0xf5, 0x21, 0x00


	//----- nvinfo : EIATTR_KPARAM_INFO
	.align		4
.L_139:
        /*0048*/ 	.byte	0x04, 0x17
        /*004a*/ 	.short	(.L_141 - .L_140)
.L_140:
        /*004c*/ 	.word	0x00000000
        /*0050*/ 	.short	0x0001
        /*0052*/ 	.short	0x0008
        /*0054*/ 	.byte	0x00, 0xf5, 0x21, 0x00


	//----- nvinfo : EIATTR_KPARAM_INFO
	.align		4
.L_141:
        /*0058*/ 	.byte	0x04, 0x17
        /*005a*/ 	.short	(.L_143 - .L_142)
.L_142:
        /*005c*/ 	.word	0x00000000
        /*0060*/ 	.short	0x0000
        /*0062*/ 	.short	0x0000
        /*0064*/ 	.byte	0x00, 0xf5, 0x21, 0x00


	//----- nvinfo : EIATTR_SPARSE_MMA_MASK
	.align		4
.L_143:
        /*0068*/ 	.byte	0x03, 0x50
        /*006a*/ 	.short	0x0000


	//----- nvinfo : EIATTR_MAXREG_COUNT
	.align		4
        /*006c*/ 	.byte	0x03, 0x1b
        /*006e*/ 	.short	0x00ff


	//----- nvinfo : EIATTR_MERCURY_ISA_VERSION
	.align		4
        /*0070*/ 	.byte	0x03, 0x5f
        /*0072*/ 	.short	0x0101


	//----- nvinfo : EIATTR_VRC_CTA_INIT_COUNT
	.align		4
        /*0074*/ 	.byte	0x02, 0x4a
	.zero		1
	.zero		1


	//----- nvinfo : EIATTR_EXIT_INSTR_OFFSETS
	.align		4
        /*0078*/ 	.byte	0x04, 0x1c
        /*007a*/ 	.short	(.L_145 - .L_144)


	//   ....[0]....
.L_144:
        /*007c*/ 	.word	0x000003d0


	//   ....[1]....
        /*0080*/ 	.word	0x00000400


	//----- nvinfo : EIATTR_CBANK_PARAM_SIZE
	.align		4
.L_145:
        /*0084*/ 	.byte	0x03, 0x19
        /*0086*/ 	.short	0x0028


	//----- nvinfo : EIATTR_PARAM_CBANK
	.align		4
        /*0088*/ 	.byte	0x04, 0x0a
        /*008a*/ 	.short	(.L_147 - .L_146)
	.align		4
.L_146:
        /*008c*/ 	.word	index@(.nv.constant0._Z23partitionForPermutationPiS_S_S_ii)
        /*0090*/ 	.short	0x0380
        /*0092*/ 	.short	0x0028


	//----- nvinfo : EIATTR_SW_WAR
	.align		4
.L_147:
        /*0094*/ 	.byte	0x04, 0x36
        /*0096*/ 	.short	(.L_149 - .L_148)
.L_148:
        /*0098*/ 	.word	0x00000008
.L_149:


//--------------------- .nv.info._Z9prefixSumPiS_S_i --------------------------
	.section	.nv.info._Z9prefixSumPiS_S_i,"",@"SHT_CUDA_INFO"
	.sectionflags	@""
	.align	4


	//----- nvinfo : EIATTR_CUDA_API_VERSION
	.align		4
        /*0000*/ 	.byte	0x04, 0x37
        /*0002*/ 	.short	(.L_151 - .L_150)
.L_150:
        /*0004*/ 	.word	0x00000082


	//----- nvinfo : EIATTR_KPARAM_INFO
	.align		4
.L_151:
        /*0008*/ 	.byte	0x04, 0x17
        /*000a*/ 	.short	(.L_153 - .L_152)
.L_152:
        /*000c*/ 	.word	0x00000000
        /*0010*/ 	.short	0x0003
        /*0012*/ 	.short	0x0018
        /*0014*/ 	.byte	0x00, 0xf0, 0x11, 0x00


	//----- nvinfo : EIATTR_KPARAM_INFO
	.align		4
.L_153:
        /*0018*/ 	.byte	0x04, 0x17
        /*001a*/ 	.short	(.L_155 - .L_154)
.L_154:
        /*001c*/ 	.word	0x00000000
        /*0020*/ 	.short	0x0002
        /*0022*/ 	.short	0x0010
        /*0024*/ 	.byte	0x00, 0xf5, 0x21, 0x00


	//----- nvinfo : EIATTR_KPARAM_INFO
	.align		4
.L_155:
        /*0028*/ 	.byte	0x04, 0x17
        /*002a*/ 	.short	(.L_157 - .L_156)
.L_156:
        /*002c*/ 	.word	0x00000000
        /*0030*/ 	.short	0x0001
        /*0032*/ 	.short	0x0008
        /*0034*/ 	.byte	0x00, 0xf5, 0x21, 0x00


	//----- nvinfo : EIATTR_KPARAM_INFO
	.align		4
.L_157:
        /*0038*/ 	.byte	0x04, 0x17
        /*003a*/ 	.short	(.L_159 - .L_158)
.L_158:
        /*003c*/ 	.word	0x00000000
        /*0040*/ 	.short	0x0000
        /*0042*/ 	.short	0x0000
        /*0044*/ 	.byte	0x00, 0xf5, 0x21, 0x00


	//----- nvinfo : EIATTR_SPARSE_MMA_MASK
	.align		4
.L_159:
        /*0048*/ 	.byte	0x03, 0x50
        /*004a*/ 	.short	0x0000


	//----- nvinfo : EIATTR_MAXREG_COUNT
	.align		4
        /*004c*/ 	.byte	0x03, 0x1b
        /*004e*/ 	.short	0x00ff


	//----- nvinfo : EIATTR_MERCURY_ISA_VERSION
	.align		4
        /*0050*/ 	.byte	0x03, 0x5f
        /*0052*/ 	.short	0x0101


	//----- nvinfo : EIATTR_VRC_CTA_INIT_COUNT
	.align		4
        /*0054*/ 	.byte	0x02, 0x4a
	.zero		1
	.zero		1


	//----- nvinfo : EIATTR_EXIT_INSTR_OFFSETS
	.align		4
        /*0058*/ 	.byte	0x04, 0x1c
        /*005a*/ 	.short	(.L_161 - .L_160)


	//   ....[0]....
.L_160:
        /*005c*/ 	.word	0x000000a0


	//   ....[1]....
        /*0060*/ 	.word	0x00000730


	//   ....[2]....
        /*0064*/ 	.word	0x00000aa0


	//   ....[3]....
        /*0068*/ 	.word	0x00000c90


	//   ....[4]....
        /*006c*/ 	.word	0x00000db0


	//----- nvinfo : EIATTR_CBANK_PARAM_SIZE
	.align		4
.L_161:
        /*0070*/ 	.byte	0x03, 0x19
        /*0072*/ 	.short	0x001c


	//----- nvinfo : EIATTR_PARAM_CBANK
	.align		4
        /*0074*/ 	.byte	0x04, 0x0a
        /*0076*/ 	.short	(.L_163 - .L_162)
	.align		4
.L_162:
        /*0078*/ 	.word	index@(.nv.constant0._Z9prefixSumPiS_S_i)
        /*007c*/ 	.short	0x0380
        /*007e*/ 	.short	0x001c


	//----- nvinfo : EIATTR_SW_WAR
	.align		4
.L_163:
        /*0080*/ 	.byte	0x04, 0x36
        /*0082*/ 	.short	(.L_165 - .L_164)
.L_164:
        /*0084*/ 	.word	0x00000008
.L_165:


//--------------------- .nv.info._Z14buildHistogramPiS_ii --------------------------
	.section	.nv.info._Z14buildHistogramPiS_ii,"",@"SHT_CUDA_INFO"
	.sectionflags	@""
	.align	4


	//----- nvinfo : EIATTR_CUDA_API_VERSION
	.align		4
        /*0000*/ 	.byte	0x04, 0x37
        /*0002*/ 	.short	(.L_167 - .L_166)
.L_166:
        /*0004*/ 	.word	0x00000082


	//----- nvinfo : EIATTR_KPARAM_INFO
	.align		4
.L_167:
        /*0008*/ 	.byte	0x04, 0x17
        /*000a*/ 	.short	(.L_169 - .L_168)
.L_168:
        /*000c*/ 	.word	0x00000000
        /*0010*/ 	.short	0x0003
        /*0012*/ 	.short	0x0014
        /*0014*/ 	.byte	0x00, 0xf0, 0x11, 0x00


	//----- nvinfo : EIATTR_KPARAM_INFO
	.align		4
.L_169:
        /*0018*/ 	.byte	0x04, 0x17
        /*001a*/ 	.short	(.L_171 - .L_170)
.L_170:
        /*001c*/ 	.word	0x00000000
        /*0020*/ 	.short	0x0002
        /*0022*/ 	.short	0x0010
        /*0024*/ 	.byte	0x00, 0xf0, 0x11, 0x00


	//----- nvinfo : EIATTR_KPARAM_INFO
	.align		4
.L_171:
        /*0028*/ 	.byte	0x04, 0x17
        /*002a*/ 	.short	(.L_173 - .L_172)
.L_172:
        /*002c*/ 	.word	0x00000000
        /*0030*/ 	.short	0x0001
        /*0032*/ 	.short	0x0008
        /*0034*/ 	.byte	0x00, 0xf5, 0x21, 0x00


	//----- nvinfo : EIATTR_KPARAM_INFO
	.align		4
.L_173:
        /*0038*/ 	.byte	0x04, 0x17
        /*003a*/ 	.short	(.L_175 - .L_174)
.L_174:
        /*003c*/ 	.word	0x00000000
        /*0040*/ 	.short	0x0000
        /*0042*/ 	.short	0x0000
        /*0044*/ 	.byte	0x00, 0xf5, 0x21, 0x00


	//----- nvinfo : EIATTR_SPARSE_MMA_MASK
	.align		4
.L_175:
        /*0048*/ 	.byte	0x03, 0x50
        /*004a*/ 	.short	0x0000


	//----- nvinfo : EIATTR_MAXREG_COUNT
	.align		4
        /*004c*/ 	.byte	0x03, 0x1b
        /*004e*/ 	.short	0x00ff


	//----- nvinfo : EIATTR_MERCURY_ISA_VERSION
	.align		4
        /*0050*/ 	.byte	0x03, 0x5f
        /*0052*/ 	.short	0x0101


	//----- nvinfo : EIATTR_VRC_CTA_INIT_COUNT
	.align		4
        /*0054*/ 	.byte	0x02, 0x4a
	.zero		1
	.zero		1


	//----- nvinfo : EIATTR_EXIT_INSTR_OFFSETS
	.align		4
        /*0058*/ 	.byte	0x04, 0x1c
        /*005a*/ 	.short	(.L_177 - .L_176)


	//   ....[0]....
.L_176:
        /*005c*/ 	.word	0x00000040


	//   ....[1]....
        /*0060*/ 	.word	0x00000bb0


	//   ....[2]....
        /*0064*/ 	.word	0x000010c0


	//   ....[3]....
        /*0068*/ 	.word	0x00001380


	//   ....[4]....
        /*006c*/ 	.word	0x00001490


	//----- nvinfo : EIATTR_CBANK_PARAM_SIZE
	.align		4
.L_177:
        /*0070*/ 	.byte	0x03, 0x19
        /*0072*/ 	.short	0x0018


	//----- nvinfo : EIATTR_PARAM_CBANK
	.align		4
        /*0074*/ 	.byte	0x04, 0x0a
        /*0076*/ 	.short	(.L_179 - .L_178)
	.align		4
.L_178:
        /*0078*/ 	.word	index@(.nv.constant0._Z14buildHistogramPiS_ii)
        /*007c*/ 	.short	0x0380
        /*007e*/ 	.short	0x0018


	//----- nvinfo : EIATTR_SW_WAR
	.align		4
.L_179:
        /*0080*/ 	.byte	0x04, 0x36
        /*0082*/ 	.short	(.L_181 - .L_180)
.L_180:
        /*0084*/ 	.word	0x00000008
.L_181:


//--------------------- .nv.info._Z19buildLocalHistogramPiS_iiii --------------------------
	.section	.nv.info._Z19buildLocalHistogramPiS_iiii,"",@"SHT_CUDA_INFO"
	.sectionflags	@""
	.align	4


	//----- nvinfo : EIATTR_CUDA_API_VERSION
	.align		4
        /*0000*/ 	.byte	0x04, 0x37
        /*0002*/ 	.short	(.L_183 - .L_182)
.L_182:
        /*0004*/ 	.word	0x00000082


	//----- nvinfo : EIATTR_KPARAM_INFO
	.align		4
.L_183:
        /*0008*/ 	.byte	0x04, 0x17
        /*000a*/ 	.short	(.L_185 - .L_184)
.L_184:
        /*000c*/ 	.word	0x00000000
        /*0010*/ 	.short	0x0005
        /*0012*/ 	.short	0x001c
        /*0014*/ 	.byte	0x00, 0xf0, 0x11, 0x00


	//----- nvinfo : EIATTR_KPARAM_INFO
	.align		4
.L_185:
        /*0018*/ 	.byte	0x04, 0x17
        /*001a*/ 	.short	(.L_187 - .L_186)
.L_186:
        /*001c*/ 	.word	0x00000000
        /*0020*/ 	.short	0x0004
        /*0022*/ 	.short	0x0018
        /*0024*/ 	.byte	0x00, 0xf0, 0x11, 0x00


	//----- nvinfo : EIATTR_KPARAM_INFO
	.align		4
.L_187:
        /*0028*/ 	.byte	0x04, 0x17
        /*002a*/ 	.short	(.L_189 - .L_188)
.L_188:
        /*002c*/ 	.word	0x00000000
        /*0030*/ 	.short	0x0003
        /*0032*/ 	.short	0x0014
        /*0034*/ 	.byte	0x00, 0xf0, 0x11, 0x00


	//----- nvinfo : EIATTR_KPARAM_INFO
	.align		4
.L_189:
        /*0038*/ 	.byte	0x04, 0x17
        /*003a*/ 	.short	(.L_191 - .L_190)
.L_190:
        /*003c*/ 	.word	0x00000000
        /*0040*/ 	.short	0x0002
        /*0042*/ 	.short	0x0010
        /*0044*/ 	.byte	0x00, 0xf0, 0x11, 0x00


	//----- nvinfo : EIATTR_KPARAM_INFO
	.align		4
.L_191:
        /*0048*/ 	.byte	0x04, 0x17
        /*004a*/ 	.short	(.L_193 - .L_192)
.L_192:
        /*004c*/ 	.word	0x00000000
        /*0050*/ 	.short	0x0001
        /*0052*/ 	.short	0x0008
        /*0054*/ 	.byte	0x00, 0xf5, 0x21, 0x00


	//----- nvinfo : EIATTR_KPARAM_INFO
	.align		4
.L_193:
        /*0058*/ 	.byte	0x04, 0x17
        /*005a*/ 	.short	(.L_195 - .L_194)
.L_194:
        /*005c*/ 	.word	0x00000000
        /*0060*/ 	.short	0x0000
        /*0062*/ 	.short	0x0000
        /*0064*/ 	.byte	0x00, 0xf5, 0x21, 0x00


	//----- nvinfo : EIATTR_SPARSE_MMA_MASK
	.align		4
.L_195:
        /*0068*/ 	.byte	0x03, 0x50
        /*006a*/ 	.short	0x0000


	//----- nvinfo : EIATTR_MAXREG_COUNT
	.align		4
        /*006c*/ 	.byte	0x03, 0x1b
        /*006e*/ 	.short	0x00ff


	//----- nvinfo : EIATTR_MERCURY_ISA_VERSION
	.align		4
        /*0070*/ 	.byte	0x03, 0x5f
        /*0072*/ 	.short	0x0101


	//----- nvinfo : EIATTR_VRC_CTA_INIT_COUNT
	.align		4
        /*0074*/ 	.byte	0x02, 0x4a
	.zero		1
	.zero		1


	//----- nvinfo : EIATTR_EXIT_INSTR_OFFSETS
	.align		4
        /*0078*/ 	.byte	0x04, 0x1c
        /*007a*/ 	.short	(.L_197 - .L_196)


	//   ....[0]....
.L_196:
        /*007c*/ 	.word	0x00000070


	//   ....[1]....
        /*0080*/ 	.word	0x00000230


	//   ....[2]....
        /*0084*/ 	.word	0x00000820


	//----- nvinfo : EIATTR_INDIRECT_BRANCH_TARGETS
	.align		4
.L_197:
        /*0088*/ 	.byte	0x04, 0x34
        /*008a*/ 	.short	(.L_199 - .L_198)


	//   ....[0]....
.L_198:
        /*008c*/ 	.word	.L_x_199@srel
        /*0090*/ 	.short	0x0
        /*0092*/ 	.short	0x0
        /*0094*/ 	.word	0x3
        /*0098*/ 	.word	.L_x_172@srel
        /*009c*/ 	.word	.L_x_201@srel
        /*00a0*/ 	.word	.L_x_202@srel


	//----- nvinfo : EIATTR_CRS_STACK_SIZE
	.align		4
.L_199:
        /*00a4*/ 	.byte	0x04, 0x1e
        /*00a6*/ 	.short	(.L_201 - .L_200)
.L_200:
        /*00a8*/ 	.word	0x00000000


	//----- nvinfo : EIATTR_CBANK_PARAM_SIZE
	.align		4
.L_201:
        /*00ac*/ 	.byte	0x03, 0x19
        /*00ae*/ 	.short	0x0020


	//----- nvinfo : EIATTR_PARAM_CBANK
	.align		4
        /*00b0*/ 	.byte	0x04, 0x0a
        /*00b2*/ 	.short	(.L_203 - .L_202)
	.align		4
.L_202:
        /*00b4*/ 	.word	index@(.nv.constant0._Z19buildLocalHistogramPiS_iiii)
        /*00b8*/ 	.short	0x0380
        /*00ba*/ 	.short	0x0020


	//----- nvinfo : EIATTR_SW_WAR
	.align		4
.L_203:
        /*00bc*/ 	.byte	0x04, 0x36
        /*00be*/ 	.short	(.L_205 - .L_204)
.L_204:
        /*00c0*/ 	.word	0x00000008
.L_205:


//--------------------- .nv.callgraph             --------------------------
	.section	.nv.callgraph,"",@"SHT_CUDA_CALLGRAPH"
	.align	4
	.sectionentsize	8
	.align		4
        /*0000*/ 	.word	0x00000000
	.align		4
        /*0004*/ 	.word	0xffffffff
	.align		4
        /*0008*/ 	.word	index@(_Z18partitionForRepairPiS_S_S_ii)
	.align		4
        /*000c*/ 	.word	index@(malloc)
	.align		4
        /*0010*/ 	.word	0x00000000
	.align		4
        /*0014*/ 	.word	0xfffffffe
	.align		4
        /*0018*/ 	.word	0x00000000
	.align		4
        /*001c*/ 	.word	0xfffffffd
	.align		4
        /*0020*/ 	.word	0x00000000
	.align		4
        /*0024*/ 	.word	0xfffffffc


//--------------------- .nv.constant2._Z13paradisRepairiPiiS_S_S_S_iii --------------------------
	.section	.nv.constant2._Z13paradisRepairiPiiS_S_S_S_iii,"a",@progbits
	.sectionflags	@""
	.align	4
.nv.constant2._Z13paradisRepairiPiiS_S_S_S_iii:
        /*0000*/ 	.byte	0x60, 0x0e, 0x00, 0x00, 0x50, 0x0e, 0x00, 0x00, 0x00, 0x0e, 0x00, 0x00, 0xb0, 0x13, 0x00, 0x00
        /*0010*/ 	.byte	0xa0, 0x13, 0x00, 0x00, 0x50, 0x13, 0x00, 0x00, 0xd0, 0x06, 0x00, 0x00, 0xc0, 0x06, 0x00, 0x00
        /*0020*/ 	.byte	0x70, 0x06, 0x00, 0x00


//--------------------- .nv.constant4             --------------------------
	.section	.nv.constant4,"a",@progbits
	.align	8
	.align		8
.nv.constant4:
        /*0000*/ 	.dword	malloc


//--------------------- .nv.constant2._Z14paradisPermutePiiS_S_S_S_iii --------------------------
	.section	.nv.constant2._Z14paradisPermutePiiS_S_S_S_iii,"a",@progbits
	.sectionflags	@""
	.align	4
.nv.constant2._Z14paradisPermutePiiS_S_S_S_iii:
        /*0000*/ 	.byte	0xd0, 0x0e, 0x00, 0x00, 0xc0, 0x0e, 0x00, 0x00, 0xa0, 0x0e, 0x00, 0x00, 0xc0, 0x14, 0x00, 0x00
        /*0010*/ 	.byte	0xb0, 0x14, 0x00, 0x00, 0x90, 0x14, 0x00, 0x00, 0x30, 0x07, 0x00, 0x00, 0x20, 0x07, 0x00, 0x00
        /*0020*/ 	.byte	0x00, 0x07, 0x00, 0x00


//--------------------- .nv.constant2._Z19buildLocalHistogramPiS_iiii --------------------------
	.section	.nv.constant2._Z19buildLocalHistogramPiS_iiii,"a",@progbits
	.sectionflags	@""
	.align	4
.nv.constant2._Z19buildLocalHistogramPiS_iiii:
        /*0000*/ 	.byte	0x80, 0x05, 0x00, 0x00, 0x70, 0x05, 0x00, 0x00, 0x50, 0x05, 0x00, 0x00


//--------------------- .text._Z13paradisRepairiPiiS_S_S_S_iii --------------------------
	.section	.text._Z13paradisRepairiPiiS_S_S_S_iii,"ax",@progbits
	.align	128
        .global         _Z13paradisRepairiPiiS_S_S_S_iii
        .type           _Z13paradisRepairiPiiS_S_S_S_iii,@function
        .size           _Z13paradisRepairiPiiS_S_S_S_iii,(.L_x_203 - _Z13paradisRepairiPiiS_S_S_S_iii)
        .other          _Z13paradisRepairiPiiS_S_S_S_iii,@"STO_CUDA_ENTRY STV_DEFAULT"
_Z13paradisRepairiPiiS_S_S_S_iii:
.text._Z13paradisRepairiPiiS_S_S_S_iii:
[----:B------:R-:W-:Y:S01]  /*0000*/  LDC R1, c[0x0][0x37c] ;  /* 0x0000df00ff017b82 */ /* 0x000fe20000000800 */
[----:B------:R-:W0:Y:S07]  /*0010*/  S2R R3, SR_TID.X ;  /* 0x0000000000037919 */ /* 0x000e2e0000002100 */
[----:B------:R-:W0:Y:S01]  /*0020*/  S2UR UR4, SR_CTAID.X ;  /* 0x00000000000479c3 */ /* 0x000e220000002500 */
[----:B------:R-:W1:Y:S07]  /*0030*/  LDCU.64 UR6, c[0x0][0x358] ;  /* 0x00006b00ff0677ac */ /* 0x000e6e0008000a00 */
[----:B------:R-:W0:Y:S08]  /*0040*/  LDC R0, c[0x0][0x360] ;  /* 0x0000d800ff007b82 */ /* 0x000e300000000800 */
[----:B------:R-:W2:Y:S01]  /*0050*/  LDC.64 R4, c[0x0][0x3a0] ;  /* 0x0000e800ff047b82 */ /* 0x000ea20000000a00 */
[----:B0-----:R-:W-:Y:S01]  /*0060*/  IMAD R0, R0, UR4, R3 ;  /* 0x0000000400007c24 */ /* 0x001fe2000f8e0203 */
[----:B------:R-:W0:Y:S03]  /*0070*/  LDCU UR4, c[0x0][0x3c0] ;  /* 0x00007800ff0477ac */ /* 0x000e260008000800 */
[----:B--2---:R-:W-:-:S05]  /*0080*/  IMAD.WIDE R4, R0, 0x4, R4 ;  /* 0x0000000400047825 */ /* 0x004fca00078e0204 */
[----:B-1----:R1:W5:Y:S01]  /*0090*/  LDG.E R23, desc[UR6][R4.64] ;  /* 0x0000000604177981 */ /* 0x002362000c1e1900 */
[----:B------:R-:W-:Y:S01]  /*00a0*/  SHF.R.S32.HI R3, RZ, 0x1f, R0 ;  /* 0x0000001fff037819 */ /* 0x000fe20000011400 */
[----:B0-----:R-:W-:-:S09]  /*00b0*/  UISETP.GE.AND UP0, UPT, UR4, 0x1, UPT ;  /* 0x000000010400788c */ /* 0x001fd2000bf06270 */
[----:B-1----:R-:W-:Y:S05]  /*00c0*/  BRA.U !UP0, `(.L_x_0) ;  /* 0x00000021087c7547 */ /* 0x002fea000b800000 */
[----:B------:R-:W0:Y:S02]  /*00d0*/  LDC R4, c[0x0][0x3b8] ;  /* 0x0000ee00ff047b82 */ /* 0x000e240000000800 */
[C---:B0-----:R-:W-:Y:S01]  /*00e0*/  VIADD R2, R4.reuse, 0xfffffff6 ;  /* 0xfffffff604027836 */ /* 0x041fe20000000000 */
[----:B------:R-:W-:-:S04]  /*00f0*/  IADD3 R5, PT, PT, -R4, 0x9, RZ ;  /* 0x0000000904057810 */ /* 0x000fc80007ffe1ff */
[----:B------:R-:W-:-:S13]  /*0100*/  ISETP.GT.AND P0, PT, R2, -0x2, PT ;  /* 0xfffffffe0200780c */ /* 0x000fda0003f04270 */
[----:B------:R-:W-:Y:S05]  /*0110*/  @P0 BRA `(.L_x_1) ;  /* 0x00000014005c0947 */ /* 0x000fea0003800000 */
[----:B------:R-:W-:-:S13]  /*0120*/  ISETP.GT.AND P0, PT, R5, RZ, PT ;  /* 0x000000ff0500720c */ /* 0x000fda0003f04270 */
[----:B------:R-:W-:Y:S05]  /*0130*/  @P0 BRA `(.L_x_2) ;  /* 0x00000008001c0947 */ /* 0x000fea0003800000 */
[----:B------:R-:W-:Y:S01]  /*0140*/  VIADD R2, R4, 0xfffffffa ;  /* 0xfffffffa04027836 */ /* 0x000fe20000000000 */
[----:B------:R-:W-:Y:S01]  /*0150*/  LOP3.LUT R21, R5, 0x3, RZ, 0xc0, !PT ;  /* 0x0000000305157812 */ /* 0x000fe200078ec0ff */
[----:B------:R-:W-:-:S03]  /*0160*/  UMOV UR4, URZ ;  /* 0x000000ff00047c82 */ /* 0x000fc60008000000 */
[----:B------:R-:W-:Y:S02]  /*0170*/  ISETP.GE.U32.AND P1, PT, R2, 0x3, PT ;  /* 0x000000030200780c */ /* 0x000fe40003f26070 */
[----:B------:R-:W-:-:S11]  /*0180*/  LOP3.LUT R2, R5, 0xfffffffc, RZ, 0xc0, !PT ;  /* 0xfffffffc05027812 */ /* 0x000fd600078ec0ff */
.L_x_16:
[----:B0-----:R-:W0:Y:S01]  /*0190*/  LDC R4, c[0x0][0x3bc] ;  /* 0x0000ef00ff047b82 */ /* 0x001e220000000800 */
[----:B------:R-:W1:Y:S01]  /*01a0*/  LDCU.64 UR10, c[0x0][0x3b0] ;  /* 0x00007600ff0a77ac */ /* 0x000e620008000a00 */
[----:B------:R-:W2:Y:S01]  /*01b0*/  LDCU.64 UR8, c[0x0][0x3a8] ;  /* 0x00007500ff0877ac */ /* 0x000ea20008000a00 */
[----:B0-----:R-:W-:-:S05]  /*01c0*/  IMAD R4, R4, UR4, RZ ;  /* 0x0000000404047c24 */ /* 0x001fca000f8e02ff */
[----:B------:R-:W-:-:S04]  /*01d0*/  IADD3 R5, P0, PT, R0, R4, RZ ;  /* 0x0000000400057210 */ /* 0x000fc80007f1e0ff */
[----:B------:R-:W-:Y:S01]  /*01e0*/  LEA.HI.X.SX32 R6, R4, R3, 0x1, P0 ;  /* 0x0000000304067211 */ /* 0x000fe200000f0eff */
[----:B------:R-:W-:-:S03]  /*01f0*/  IMAD.SHL.U32 R4, R5, 0x4, RZ ;  /* 0x0000000405047824 */ /* 0x000fc600078e00ff */
[----:B------:R-:W-:Y:S02]  /*0200*/  SHF.L.U64.HI R5, R5, 0x2, R6 ;  /* 0x0000000205057819 */ /* 0x000fe40000010206 */
[C---:B-1----:R-:W-:Y:S02]  /*0210*/  IADD3 R6, P2, PT, R4.reuse, UR10, RZ ;  /* 0x0000000a04067c10 */ /* 0x042fe4000ff5e0ff */
[----:B--2---:R-:W-:Y:S02]  /*0220*/  IADD3 R4, P0, PT, R4, UR8, RZ ;  /* 0x0000000804047c10 */ /* 0x004fe4000ff1e0ff */
[C---:B------:R-:W-:Y:S02]  /*0230*/  IADD3.X R7, PT, PT, R5.reuse, UR11, RZ, P2, !PT ;  /* 0x0000000b05077c10 */ /* 0x040fe400097fe4ff */
[----:B------:R-:W-:-:S03]  /*0240*/  IADD3.X R5, PT, PT, R5, UR9, RZ, P0, !PT ;  /* 0x0000000905057c10 */ /* 0x000fc600087fe4ff */
[----:B------:R-:W2:Y:S04]  /*0250*/  LDG.E R16, desc[UR6][R6.64] ;  /* 0x0000000606107981 */ /* 0x000ea8000c1e1900 */
[----:B------:R-:W3:Y:S01]  /*0260*/  LDG.E R14, desc[UR6][R4.64] ;  /* 0x00000006040e7981 */ /* 0x000ee2000c1e1900 */
[----:B------:R-:W-:Y:S01]  /*0270*/  BSSY.RECONVERGENT B0, `(.L_x_3) ;  /* 0x000006d000007945 */ /* 0x000fe20003800200 */
[----:B--2--5:R-:W-:-:S04]  /*0280*/  VIMNMX R9, PT, PT, R23, R16, PT ;  /* 0x0000001017097248 */ /* 0x024fc80003fe0100 */
[----:B---3--:R-:W-:-:S13]  /*0290*/  ISETP.GT.AND P0, PT, R9, R14, PT ;  /* 0x0000000e0900720c */ /* 0x008fda0003f04270 */
[----:B------:R-:W-:Y:S05]  /*02a0*/  @!P0 BRA `(.L_x_4) ;  /* 0x0000000400a48947 */ /* 0x000fea0003800000 */
.L_x_15:
[----:B0-----:R-:W0:Y:S02]  /*02b0*/  LDC.64 R4, c[0x0][0x388] ;  /* 0x0000e200ff047b82 */ /* 0x001e240000000a00 */
[----:B0-----:R-:W-:-:S05]  /*02c0*/  IMAD.WIDE R4, R14, 0x4, R4 ;  /* 0x000000040e047825 */ /* 0x001fca00078e0204 */
[----:B------:R-:W2:Y:S01]  /*02d0*/  LDG.E R15, desc[UR6][R4.64] ;  /* 0x00000006040f7981 */ /* 0x000ea2000c1e1900 */
[----:B------:R-:W-:Y:S01]  /*02e0*/  BSSY.RECONVERGENT B1, `(.L_x_5) ;  /* 0x0000062000017945 */ /* 0x000fe20003800200 */
[----:B------:R-:W-:Y:S02]  /*02f0*/  IMAD.MOV.U32 R17, RZ, RZ, R14 ;  /* 0x000000ffff117224 */ /* 0x000fe400078e000e */
[----:B--2---:R-:W-:-:S05]  /*0300*/  IMAD.HI R8, R15, 0x66666667, RZ ;  /* 0x666666670f087827 */ /* 0x004fca00078e02ff */
[----:B------:R-:W-:-:S04]  /*0310*/  SHF.R.U32.HI R9, RZ, 0x1f, R8 ;  /* 0x0000001fff097819 */ /* 0x000fc80000011608 */
[----:B------:R-:W-:-:S05]  /*0320*/  LEA.HI.SX32 R8, R8, R9, 0x1e ;  /* 0x0000000908087211 */ /* 0x000fca00078ff2ff */
[----:B------:R-:W-:Y:S02]  /*0330*/  IMAD R9, R8, -0xa, R15 ;  /* 0xfffffff608097824 */ /* 0x000fe400078e020f */
[----:B------:R-:W-:-:S03]  /*0340*/  VIADD R8, R14, 0x1 ;  /* 0x000000010e087836 */ /* 0x000fc60000000000 */
[----:B------:R-:W-:Y:S01]  /*0350*/  ISETP.NE.AND P0, PT, R9, R0, PT ;  /* 0x000000000900720c */ /* 0x000fe20003f05270 */
[----:B------:R-:W-:-:S12]  /*0360*/  IMAD.MOV.U32 R14, RZ, RZ, R8 ;  /* 0x000000ffff0e7224 */ /* 0x000fd800078e0008 */
[----:B------:R-:W-:Y:S05]  /*0370*/  @!P0 BRA `(.L_x_6) ;  /* 0x0000000400608947 */ /* 0x000fea0003800000 */
[----:B------:R-:W-:Y:S01]  /*0380*/  IMAD.MOV.U32 R18, RZ, RZ, R23 ;  /* 0x000000ffff127224 */ /* 0x000fe200078e0017 */
[----:B------:R-:W-:Y:S04]  /*0390*/  BSSY.RELIABLE B2, `(.L_x_7) ;  /* 0x0000052000027945 */ /* 0x000fe80003800100 */
[----:B------:R-:W-:-:S07]  /*03a0*/  VIMNMX R23, PT, PT, R18, R17, PT ;  /* 0x0000001112177248 */ /* 0x000fce0003fe0100 */
.L_x_14:
[----:B------:R-:W-:-:S13]  /*03b0*/  ISETP.GE.AND P0, PT, R17, R18, PT ;  /* 0x000000121100720c */ /* 0x000fda0003f06270 */
[----:B------:R-:W-:Y:S05]  /*03c0*/  @P0 BREAK.RELIABLE B2 ;  /* 0x0000000000020942 */ /* 0x000fea0003800100 */
[----:B0-----:R-:W-:Y:S05]  /*03d0*/  @P0 BRA `(.L_x_6) ;  /* 0x0000000400480947 */ /* 0x001fea0003800000 */
[----:B------:R-:W0:Y:S02]  /*03e0*/  LDC.64 R8, c[0x0][0x388] ;  /* 0x0000e200ff087b82 */ /* 0x000e240000000a00 */
[----:B0-----:R-:W-:-:S05]  /*03f0*/  IMAD.WIDE R8, R18, 0x4, R8 ;  /* 0x0000000412087825 */ /* 0x001fca00078e0208 */
[----:B------:R0:W5:Y:S01]  /*0400*/  LDG.E R19, desc[UR6][R8.64+-0x4] ;  /* 0xfffffc0608137981 */ /* 0x000162000c1e1900 */
[----:B------:R-:W-:Y:S02]  /*0410*/  VIADD R18, R18, 0xffffffff ;  /* 0xffffffff12127836 */ /* 0x000fe40000000000 */
[----:B------:R-:W-:Y:S01]  /*0420*/  IMAD.MOV.U32 R20, RZ, RZ, 0xa ;  /* 0x0000000aff147424 */ /* 0x000fe200078e00ff */
[----:B------:R-:W-:Y:S06]  /*0430*/  @!P1 BRA `(.L_x_8) ;  /* 0x0000000000789947 */ /* 0x000fec0003800000 */
[----:B------:R-:W-:Y:S01]  /*0440*/  ISETP.GT.AND P0, PT, R2, RZ, PT ;  /* 0x000000ff0200720c */ /* 0x000fe20003f04270 */
[----:B------:R-:W-:Y:S02]  /*0450*/  IMAD.MOV.U32 R11, RZ, RZ, RZ ;  /* 0x000000ffff0b7224 */ /* 0x000fe400078e00ff */
[----:B------:R-:W-:-:S10]  /*0460*/  IMAD.MOV.U32 R13, RZ, RZ, 0x1 ;  /* 0x00000001ff0d7424 */ /* 0x000fd400078e00ff */
[----:B------:R-:W-:Y:S05]  /*0470*/  @!P0 BRA `(.L_x_9) ;  /* 0x0000000000508947 */ /* 0x000fea0003800000 */
[----:B------:R-:W-:Y:S01]  /*0480*/  IMAD.IADD R10, R2, 0x1, -R11 ;  /* 0x00000001020a7824 */ /* 0x000fe200078e0a0b */
[----:B------:R-:W-:-:S04]  /*0490*/  PLOP3.LUT P0, PT, PT, PT, PT, 0x80, 0x8 ;  /* 0x000000000008781c */ /* 0x000fc80003f0f070 */
[----:B------:R-:W-:-:S13]  /*04a0*/  ISETP.GT.AND P2, PT, R10, 0xc, PT ;  /* 0x0000000c0a00780c */ /* 0x000fda0003f44270 */
[----:B------:R-:W-:Y:S05]  /*04b0*/  @!P2 BRA `(.L_x_10) ;  /* 0x000000000020a947 */ /* 0x000fea0003800000 */
[----:B------:R-:W-:Y:S01]  /*04c0*/  PLOP3.LUT P0, PT, PT, PT, PT, 0x8, 0x80 ;  /* 0x000000000080781c */ /* 0x000fe20003f0e170 */
[----:B------:R-:W-:-:S12]  /*04d0*/  VIADD R10, R2, 0xfffffff4 ;  /* 0xfffffff4020a7836 */ /* 0x000fd80000000000 */
.L_x_11:
[----:B------:R-:W-:Y:S01]  /*04e0*/  IADD3 R11, PT, PT, R11, 0x10, RZ ;  /* 0x000000100b0b7810 */ /* 0x000fe20007ffe0ff */
[----:B------:R-:W-:Y:S02]  /*04f0*/  IMAD.MOV.U32 R12, RZ, RZ, R13 ;  /* 0x000000ffff0c7224 */ /* 0x000fe400078e000d */
[----:B------:R-:W-:Y:S01]  /*0500*/  IMAD R13, R13, 0x6fc10000, RZ ;  /* 0x6fc100000d0d7824 */ /* 0x000fe200078e02ff */
[----:B------:R-:W-:-:S13]  /*0510*/  ISETP.GE.AND P2, PT, R11, R10, PT ;  /* 0x0000000a0b00720c */ /* 0x000fda0003f46270 */
[----:B------:R-:W-:Y:S05]  /*0520*/  @!P2 BRA `(.L_x_11) ;  /* 0xfffffffc00eca947 */ /* 0x000fea000383ffff */
[----:B------:R-:W-:-:S07]  /*0530*/  IMAD R12, R12, -0x2b5af000, RZ ;  /* 0xd4a510000c0c7824 */ /* 0x000fce00078e02ff */
.L_x_10:
[----:B------:R-:W-:-:S05]  /*0540*/  IMAD.IADD R10, R2, 0x1, -R11 ;  /* 0x00000001020a7824 */ /* 0x000fca00078e0a0b */
[----:B------:R-:W-:-:S13]  /*0550*/  ISETP.GT.AND P2, PT, R10, 0x4, PT ;  /* 0x000000040a00780c */ /* 0x000fda0003f44270 */
[----:B------:R-:W-:Y:S01]  /*0560*/  @P2 VIADD R11, R11, 0x8 ;  /* 0x000000080b0b2836 */ /* 0x000fe20000000000 */
[----:B------:R-:W-:Y:S01]  /*0570*/  @P2 PLOP3.LUT P0, PT, PT, PT, PT, 0x8, 0x80 ;  /* 0x000000000080281c */ /* 0x000fe20003f0e170 */
[C---:B------:R-:W-:Y:S02]  /*0580*/  @P2 IMAD R12, R13.reuse, 0x2710, RZ ;  /* 0x000027100d0c2824 */ /* 0x040fe400078e02ff */
[----:B------:R-:W-:Y:S01]  /*0590*/  @P2 IMAD R13, R13, 0x5f5e100, RZ ;  /* 0x05f5e1000d0d2824 */ /* 0x000fe200078e02ff */
[----:B------:R-:W-:-:S13]  /*05a0*/  ISETP.NE.OR P0, PT, R11, R2, P0 ;  /* 0x000000020b00720c */ /* 0x000fda0000705670 */
[----:B------:R-:W-:Y:S05]  /*05b0*/  @!P0 BRA `(.L_x_12) ;  /* 0x0000000000148947 */ /* 0x000fea0003800000 */
.L_x_9:
[----:B------:R-:W-:Y:S02]  /*05c0*/  VIADD R11, R11, 0x4 ;  /* 0x000000040b0b7836 */ /* 0x000fe40000000000 */
[----:B------:R-:W-:Y:S02]  /*05d0*/  IMAD.MOV.U32 R12, RZ, RZ, R13 ;  /* 0x000000ffff0c7224 */ /* 0x000fe400078e000d */
[----:B------:R-:W-:Y:S01]  /*05e0*/  IMAD R13, R13, 0x2710, RZ ;  /* 0x000027100d0d7824 */ /* 0x000fe200078e02ff */
[----:B------:R-:W-:-:S13]  /*05f0*/  ISETP.NE.AND P0, PT, R11, R2, PT ;  /* 0x000000020b00720c */ /* 0x000fda0003f05270 */
[----:B------:R-:W-:Y:S05]  /*0600*/  @P0 BRA `(.L_x_9) ;  /* 0xfffffffc00ec0947 */ /* 0x000fea000383ffff */
.L_x_12:
[----:B------:R-:W-:-:S07]  /*0610*/  IMAD R20, R12, 0x186a0, RZ ;  /* 0x000186a00c147824 */ /* 0x000fce00078e02ff */
.L_x_8:
[----:B------:R-:W-:-:S05]  /*0620*/  VIMNMX.U32 R10, PT, PT, R21, 0x2, PT ;  /* 0x00000002150a7848 */ /* 0x000fca0003fe0000 */
[----:B------:R-:W-:-:S04]  /*0630*/  IMAD.SHL.U32 R22, R10, 0x4, RZ ;  /* 0x000000040a167824 */ /* 0x000fc800078e00ff */
[----:B------:R-:W1:Y:S02]  /*0640*/  LDC R10, c[0x2][R22+0x18] ;  /* 0x00800600160a7b82 */ /* 0x000e640000000800 */
[----:B-1----:R-:W-:-:S04]  /*0650*/  SHF.R.S32.HI R11, RZ, 0x1f, R10 ;  /* 0x0000001fff0b7819 */ /* 0x002fc8000001140a */
.L_x_175:
[----:B------:R-:W-:Y:S05]  /*0660*/  BRX R10 -0x670                                     (*"BRANCH_TARGETS .L_x_13,.L_x_177,.L_x_178"*) ;  /* 0xfffffff80a647949 */ /* 0x000fea000383ffff */
.L_x_178:
[----:B------:R-:W-:Y:S01]  /*0670*/  IMAD.MOV.U32 R13, RZ, RZ, 0xa ;  /* 0x0000000aff0d7424 */ /* 0x000fe200078e00ff */
[----:B------:R-:W-:-:S04]  /*0680*/  ISETP.NE.AND P0, PT, R21, 0x2, PT ;  /* 0x000000021500780c */ /* 0x000fc80003f05270 */
[----:B------:R-:W-:-:S05]  /*0690*/  SEL R13, R13, 0x64, !P0 ;  /* 0x000000640d0d7807 */ /* 0x000fca0004000000 */
[----:B------:R-:W-:Y:S01]  /*06a0*/  IMAD R13, R13, R20, RZ ;  /* 0x000000140d0d7224 */ /* 0x000fe200078e02ff */
[----:B------:R-:W-:Y:S06]  /*06b0*/  BRA `(.L_x_13) ;  /* 0x0000000000047947 */ /* 0x000fec0003800000 */
.L_x_177:
[----:B------:R-:W-:-:S07]  /*06c0*/  IMAD.MOV.U32 R13, RZ, RZ, R20 ;  /* 0x000000ffff0d7224 */ /* 0x000fce00078e0014 */
.L_x_13:
[----:B------:R-:W-:Y:S02]  /*06d0*/  IABS R20, R13 ;  /* 0x0000000d00147213 */ /* 0x000fe40000000000 */
[----:B-----5:R-:W-:Y:S02]  /*06e0*/  IABS R24, R19 ;  /* 0x0000001300187213 */ /* 0x020fe40000000000 */
[----:B------:R-:W1:Y:S08]  /*06f0*/  I2F.RP R22, R20 ;  /* 0x0000001400167306 */ /* 0x000e700000209400 */
[----:B-1----:R-:W1:Y:S02]  /*0700*/  MUFU.RCP R22, R22 ;  /* 0x0000001600167308 */ /* 0x002e640000001000 */
[----:B-1----:R-:W-:-:S06]  /*0710*/  VIADD R10, R22, 0xffffffe ;  /* 0x0ffffffe160a7836 */ /* 0x002fcc0000000000 */
[----:B------:R1:W2:Y:S02]  /*0720*/  F2I.FTZ.U32.TRUNC.NTZ R11, R10 ;  /* 0x0000000a000b7305 */ /* 0x0002a4000021f000 */
[----:B-1----:R-:W-:Y:S02]  /*0730*/  IMAD.MOV.U32 R10, RZ, RZ, RZ ;  /* 0x000000ffff0a7224 */ /* 0x002fe400078e00ff */
[----:B--2---:R-:W-:-:S04]  /*0740*/  IMAD.MOV R25, RZ, RZ, -R11 ;  /* 0x000000ffff197224 */ /* 0x004fc800078e0a0b */
[----:B------:R-:W-:-:S04]  /*0750*/  IMAD R25, R25, R20, RZ ;  /* 0x0000001419197224 */ /* 0x000fc800078e02ff */
[----:B------:R-:W-:Y:S01]  /*0760*/  IMAD.HI.U32 R11, R11, R25, R10 ;  /* 0x000000190b0b7227 */ /* 0x000fe200078e000a */
[-C--:B------:R-:W-:Y:S02]  /*0770*/  IABS R25, R13.reuse ;  /* 0x0000000d00197213 */ /* 0x080fe40000000000 */
[----:B------:R-:W-:-:S03]  /*0780*/  LOP3.LUT R10, R19, R13, RZ, 0x3c, !PT ;  /* 0x0000000d130a7212 */ /* 0x000fc600078e3cff */
[----:B------:R-:W-:Y:S01]  /*0790*/  IMAD.MOV R25, RZ, RZ, -R25 ;  /* 0x000000ffff197224 */ /* 0x000fe200078e0a19 */
[----:B------:R-:W-:Y:S01]  /*07a0*/  ISETP.GE.AND P2, PT, R10, RZ, PT ;  /* 0x000000ff0a00720c */ /* 0x000fe20003f46270 */
[----:B------:R-:W-:-:S04]  /*07b0*/  IMAD.HI.U32 R11, R11, R24, RZ ;  /* 0x000000180b0b7227 */ /* 0x000fc800078e00ff */
[----:B------:R-:W-:-:S05]  /*07c0*/  IMAD R25, R11, R25, R24 ;  /* 0x000000190b197224 */ /* 0x000fca00078e0218 */
[----:B------:R-:W-:-:S13]  /*07d0*/  ISETP.GT.U32.AND P3, PT, R20, R25, PT ;  /* 0x000000191400720c */ /* 0x000fda0003f64070 */
[-C--:B------:R-:W-:Y:S01]  /*07e0*/  @!P3 IADD3 R25, PT, PT, R25, -R20.reuse, RZ ;  /* 0x800000141919b210 */ /* 0x080fe20007ffe0ff */
[----:B------:R-:W-:Y:S01]  /*07f0*/  @!P3 VIADD R11, R11, 0x1 ;  /* 0x000000010b0bb836 */ /* 0x000fe20000000000 */
[----:B------:R-:W-:Y:S02]  /*0800*/  ISETP.NE.AND P3, PT, R13, RZ, PT ;  /* 0x000000ff0d00720c */ /* 0x000fe40003f65270 */
[----:B------:R-:W-:-:S13]  /*0810*/  ISETP.GE.U32.AND P0, PT, R25, R20, PT ;  /* 0x000000141900720c */ /* 0x000fda0003f06070 */
[----:B------:R-:W-:-:S04]  /*0820*/  @P0 VIADD R11, R11, 0x1 ;  /* 0x000000010b0b0836 */ /* 0x000fc80000000000 */
[----:B------:R-:W-:Y:S01]  /*0830*/  @!P2 IMAD.MOV R11, RZ, RZ, -R11 ;  /* 0x000000ffff0ba224 */ /* 0x000fe200078e0a0b */
[----:B------:R-:W-:-:S05]  /*0840*/  @!P3 LOP3.LUT R11, RZ, R13, RZ, 0x33, !PT ;  /* 0x0000000dff0bb212 */ /* 0x000fca00078e33ff */
[----:B------:R-:W-:-:S05]  /*0850*/  IMAD.HI R10, R11, 0x66666667, RZ ;  /* 0x666666670b0a7827 */ /* 0x000fca00078e02ff */
[----:B------:R-:W-:-:S04]  /*0860*/  SHF.R.U32.HI R25, RZ, 0x1f, R10 ;  /* 0x0000001fff197819 */ /* 0x000fc8000001160a */
[----:B------:R-:W-:-:S05]  /*0870*/  LEA.HI.SX32 R10, R10, R25, 0x1e ;  /* 0x000000190a0a7211 */ /* 0x000fca00078ff2ff */
[----:B------:R-:W-:-:S05]  /*0880*/  IMAD R11, R10, -0xa, R11 ;  /* 0xfffffff60a0b7824 */ /* 0x000fca00078e020b */
[----:B------:R-:W-:-:S13]  /*0890*/  ISETP.NE.AND P0, PT, R11, R0, PT ;  /* 0x000000000b00720c */ /* 0x000fda0003f05270 */
[----:B------:R-:W-:Y:S05]  /*08a0*/  @P0 BRA `(.L_x_14) ;  /* 0xfffffff800c00947 */ /* 0x000fea000383ffff */
[----:B------:R-:W-:Y:S05]  /*08b0*/  BSYNC.RELIABLE B2 ;  /* 0x0000000000027941 */ /* 0x000fea0003800100 */
.L_x_7:
[----:B------:R1:W-:Y:S04]  /*08c0*/  STG.E desc[UR6][R4.64], R19 ;  /* 0x0000001304007986 */ /* 0x0003e8000c101906 */
[----:B------:R1:W-:Y:S04]  /*08d0*/  STG.E desc[UR6][R8.64+-0x4], R15 ;  /* 0xfffffc0f08007986 */ /* 0x0003e8000c101906 */
[----:B------:R1:W5:Y:S01]  /*08e0*/  LDG.E R16, desc[UR6][R6.64] ;  /* 0x0000000606107981 */ /* 0x000362000c1e1900 */
[----:B------:R-:W-:-:S07]  /*08f0*/  IMAD.MOV.U32 R23, RZ, RZ, R18 ;  /* 0x000000ffff177224 */ /* 0x000fce00078e0012 */
.L_x_6:
[----:B------:R-:W-:Y:S05]  /*0900*/  BSYNC.RECONVERGENT B1 ;  /* 0x0000000000017941 */ /* 0x000fea0003800200 */
.L_x_5:
[----:B-1---5:R-:W-:-:S04]  /*0910*/  VIMNMX R5, PT, PT, R23, R16, PT ;  /* 0x0000001017057248 */ /* 0x022fc80003fe0100 */
[----:B------:R-:W-:-:S13]  /*0920*/  ISETP.GT.AND P0, PT, R5, R14, PT ;  /* 0x0000000e0500720c */ /* 0x000fda0003f04270 */
[----:B------:R-:W-:Y:S05]  /*0930*/  @P0 BRA `(.L_x_15) ;  /* 0xfffffff8005c0947 */ /* 0x000fea000383ffff */
.L_x_4:
[----:B------:R-:W-:Y:S05]  /*0940*/  BSYNC.RECONVERGENT B0 ;  /* 0x0000000000007941 */ /* 0x000fea0003800200 */
.L_x_3:
[----:B------:R-:W-:Y:S05]  /*0950*/  WARPSYNC.ALL ;  /* 0x0000000000007948 */ /* 0x000fea0003800000 */
[----:B------:R-:W1:Y:S01]  /*0960*/  LDCU UR5, c[0x0][0x3c0] ;  /* 0x00007800ff0577ac */ /* 0x000e620008000800 */
[----:B------:R-:W-:-:S04]  /*0970*/  UIADD3 UR4, UPT, UPT, UR4, 0x1, URZ ;  /* 0x0000000104047890 */ /* 0x000fc8000fffe0ff */
[----:B-1----:R-:W-:-:S09]  /*0980*/  UISETP.NE.AND UP0, UPT, UR4, UR5, UPT ;  /* 0x000000050400728c */ /* 0x002fd2000bf05270 */
[----:B------:R-:W-:Y:S05]  /*0990*/  BRA.U !UP0, `(.L_x_0) ;  /* 0x0000001908487547 */ /* 0x000fea000b800000 */
[----:B------:R-:W-:Y:S05]  /*09a0*/  BRA `(.L_x_16) ;  /* 0xfffffff400f87947 */ /* 0x000fea000383ffff */
.L_x_2:
[C---:B------:R-:W-:Y:S01]  /*09b0*/  LOP3.LUT R2, R5.reuse, 0x7ffffffc, RZ, 0xc0, !PT ;  /* 0x7ffffffc05027812 */ /* 0x040fe200078ec0ff */
[----:B------:R-:W-:Y:S01]  /*09c0*/  VIADD R4, R4, 0xfffffffa ;  /* 0xfffffffa04047836 */ /* 0x000fe20000000000 */
[----:B------:R-:W-:Y:S01]  /*09d0*/  LOP3.LUT R5, R5, 0x3, RZ, 0xc0, !PT ;  /* 0x0000000305057812 */ /* 0x000fe200078ec0ff */
[----:B------:R-:W-:Y:S02]  /*09e0*/  UMOV UR4, URZ ;  /* 0x000000ff00047c82 */ /* 0x000fe40008000000 */
[----:B------:R-:W-:-:S07]  /*09f0*/  IMAD.MOV R6, RZ, RZ, -R2 ;  /* 0x000000ffff067224 */ /* 0x000fce00078e0a02 */
.L_x_36:
[----:B------:R-:W0:Y:S01]  /*0a00*/  LDC R7, c[0x0][0x3bc] ;  /* 0x0000ef00ff077b82 */ /* 0x000e220000000800 */
        /* <DEDUP_REMOVED lines=17> */
[----:B------:R-:W-:-:S07]  /*0b20*/  IMAD.MOV.U32 R8, RZ, RZ, R14 ;  /* 0x000000ffff087224 */ /* 0x000fce00078e000e */
.L_x_35:
[----:B------:R-:W0:Y:S02]  /*0b30*/  LDC.64 R14, c[0x0][0x388] ;  /* 0x0000e200ff0e7b82 */ /* 0x000e240000000a00 */
[----:B0-----:R-:W-:-:S05]  /*0b40*/  IMAD.WIDE R14, R7, 0x4, R14 ;  /* 0x00000004070e7825 */ /* 0x001fca00078e020e */
[----:B------:R0:W5:Y:S01]  /*0b50*/  LDG.E R9, desc[UR6][R14.64] ;  /* 0x000000060e097981 */ /* 0x000162000c1e1900 */
[----:B------:R-:W-:Y:S01]  /*0b60*/  ISETP.GE.U32.AND P0, PT, R4, 0x3, PT ;  /* 0x000000030400780c */ /* 0x000fe20003f06070 */
[----:B------:R-:W-:Y:S02]  /*0b70*/  VIADD R16, R7, 0x1 ;  /* 0x0000000107107836 */ /* 0x000fe40000000000 */
[----:B------:R-:W-:Y:S02]  /*0b80*/  IMAD.MOV.U32 R11, RZ, RZ, R7 ;  /* 0x000000ffff0b7224 */ /* 0x000fe400078e0007 */
[----:B------:R-:W-:Y:S01]  /*0b90*/  IMAD.MOV.U32 R24, RZ, RZ, R23 ;  /* 0x000000ffff187224 */ /* 0x000fe200078e0017 */
[----:B------:R-:W-:Y:S01]  /*0ba0*/  MOV R7, R16 ;  /* 0x0000001000077202 */ /* 0x000fe20000000f00 */
[----:B------:R-:W-:-:S06]  /*0bb0*/  IMAD.MOV.U32 R18, RZ, RZ, 0xa ;  /* 0x0000000aff127424 */ /* 0x000fcc00078e00ff */
[----:B0-----:R-:W-:Y:S05]  /*0bc0*/  @!P0 BRA `(.L_x_19) ;  /* 0x0000000000788947 */ /* 0x001fea0003800000 */
[----:B------:R-:W-:Y:S02]  /*0bd0*/  IMAD.MOV R16, RZ, RZ, -R2 ;  /* 0x000000ffff107224 */ /* 0x000fe400078e0a02 */
[----:B------:R-:W-:-:S03]  /*0be0*/  IMAD.MOV.U32 R20, RZ, RZ, 0x1 ;  /* 0x00000001ff147424 */ /* 0x000fc600078e00ff */
[----:B------:R-:W-:Y:S01]  /*0bf0*/  ISETP.GE.AND P0, PT, R16, RZ, PT ;  /* 0x000000ff1000720c */ /* 0x000fe20003f06270 */
[----:B------:R-:W-:-:S12]  /*0c00*/  IMAD.MOV.U32 R16, RZ, RZ, R6 ;  /* 0x000000ffff107224 */ /* 0x000fd800078e0006 */
[----:B------:R-:W-:Y:S05]  /*0c10*/  @P0 BRA `(.L_x_20) ;  /* 0x00000000004c0947 */ /* 0x000fea0003800000 */
[----:B------:R-:W-:Y:S01]  /*0c20*/  IMAD.MOV R17, RZ, RZ, -R16 ;  /* 0x000000ffff117224 */ /* 0x000fe200078e0a10 */
[----:B------:R-:W-:-:S04]  /*0c30*/  PLOP3.LUT P0, PT, PT, PT, PT, 0x80, 0x8 ;  /* 0x000000000008781c */ /* 0x000fc80003f0f070 */
[----:B------:R-:W-:-:S13]  /*0c40*/  ISETP.GT.AND P1, PT, R17, 0xc, PT ;  /* 0x0000000c1100780c */ /* 0x000fda0003f24270 */
[----:B------:R-:W-:Y:S05]  /*0c50*/  @!P1 BRA `(.L_x_21) ;  /* 0x00000000001c9947 */ /* 0x000fea0003800000 */
[----:B------:R-:W-:-:S13]  /*0c60*/  PLOP3.LUT P0, PT, PT, PT, PT, 0x8, 0x80 ;  /* 0x000000000080781c */ /* 0x000fda0003f0e170 */
.L_x_22:
[----:B------:R-:W-:Y:S02]  /*0c70*/  VIADD R16, R16, 0x10 ;  /* 0x0000001010107836 */ /* 0x000fe40000000000 */
[----:B------:R-:W-:Y:S02]  /*0c80*/  IMAD.MOV.U32 R17, RZ, RZ, R20 ;  /* 0x000000ffff117224 */ /* 0x000fe400078e0014 */
[----:B------:R-:W-:Y:S01]  /*0c90*/  IMAD R20, R20, 0x6fc10000, RZ ;  /* 0x6fc1000014147824 */ /* 0x000fe200078e02ff */
[----:B------:R-:W-:-:S13]  /*0ca0*/  ISETP.GE.AND P1, PT, R16, -0xc, PT ;  /* 0xfffffff41000780c */ /* 0x000fda0003f26270 */
[----:B------:R-:W-:Y:S05]  /*0cb0*/  @!P1 BRA `(.L_x_22) ;  /* 0xfffffffc00ec9947 */ /* 0x000fea000383ffff */
[----:B------:R-:W-:-:S07]  /*0cc0*/  IMAD R21, R17, -0x2b5af000, RZ ;  /* 0xd4a5100011157824 */ /* 0x000fce00078e02ff */
.L_x_21:
[----:B------:R-:W-:-:S05]  /*0cd0*/  IMAD.MOV R17, RZ, RZ, -R16 ;  /* 0x000000ffff117224 */ /* 0x000fca00078e0a10 */
[----:B------:R-:W-:-:S13]  /*0ce0*/  ISETP.GT.AND P1, PT, R17, 0x4, PT ;  /* 0x000000041100780c */ /* 0x000fda0003f24270 */
[----:B------:R-:W-:Y:S01]  /*0cf0*/  @P1 VIADD R16, R16, 0x8 ;  /* 0x0000000810101836 */ /* 0x000fe20000000000 */
[----:B------:R-:W-:Y:S01]  /*0d00*/  @P1 PLOP3.LUT P0, PT, PT, PT, PT, 0x8, 0x80 ;  /* 0x000000000080181c */ /* 0x000fe20003f0e170 */
[C---:B------:R-:W-:Y:S02]  /*0d10*/  @P1 IMAD R21, R20.reuse, 0x2710, RZ ;  /* 0x0000271014151824 */ /* 0x040fe400078e02ff */
[----:B------:R-:W-:Y:S01]  /*0d20*/  @P1 IMAD R20, R20, 0x5f5e100, RZ ;  /* 0x05f5e10014141824 */ /* 0x000fe200078e02ff */
[----:B------:R-:W-:-:S13]  /*0d30*/  ISETP.EQ.AND P2, PT, R16, RZ, PT ;  /* 0x000000ff1000720c */ /* 0x000fda0003f42270 */
[----:B------:R-:W-:Y:S05]  /*0d40*/  @!P0 BRA P2, `(.L_x_23) ;  /* 0x0000000000148947 */ /* 0x000fea0001000000 */
.L_x_20:
[----:B------:R-:W-:Y:S02]  /*0d50*/  VIADD R16, R16, 0x4 ;  /* 0x0000000410107836 */ /* 0x000fe40000000000 */
[----:B------:R-:W-:Y:S02]  /*0d60*/  IMAD.MOV.U32 R21, RZ, RZ, R20 ;  /* 0x000000ffff157224 */ /* 0x000fe400078e0014 */
[----:B------:R-:W-:Y:S01]  /*0d70*/  IMAD R20, R20, 0x2710, RZ ;  /* 0x0000271014147824 */ /* 0x000fe200078e02ff */
[----:B------:R-:W-:-:S13]  /*0d80*/  ISETP.NE.AND P0, PT, R16, RZ, PT ;  /* 0x000000ff1000720c */ /* 0x000fda0003f05270 */
[----:B------:R-:W-:Y:S05]  /*0d90*/  @P0 BRA `(.L_x_20) ;  /* 0xfffffffc00ec0947 */ /* 0x000fea000383ffff */
.L_x_23:
[----:B------:R-:W-:-:S07]  /*0da0*/  IMAD R18, R21, 0x186a0, RZ ;  /* 0x000186a015127824 */ /* 0x000fce00078e02ff */
.L_x_19:
[----:B------:R-:W-:-:S05]  /*0db0*/  VIMNMX.U32 R16, PT, PT, R5, 0x2, PT ;  /* 0x0000000205107848 */ /* 0x000fca0003fe0000 */
[----:B------:R-:W-:-:S04]  /*0dc0*/  IMAD.SHL.U32 R19, R16, 0x4, RZ ;  /* 0x0000000410137824 */ /* 0x000fc800078e00ff */
[----:B------:R-:W0:Y:S02]  /*0dd0*/  LDC R16, c[0x2][R19] ;  /* 0x0080000013107b82 */ /* 0x000e240000000800 */
[----:B0-----:R-:W-:-:S04]  /*0de0*/  SHF.R.S32.HI R17, RZ, 0x1f, R16 ;  /* 0x0000001fff117819 */ /* 0x001fc80000011410 */
.L_x_179:
[----:B------:R-:W-:Y:S05]  /*0df0*/  BRX R16 -0xe00                                     (*"BRANCH_TARGETS .L_x_24,.L_x_181,.L_x_182"*) ;  /* 0xfffffff010807949 */ /* 0x000fea000383ffff */
.L_x_182:
[----:B------:R-:W-:Y:S01]  /*0e00*/  HFMA2 R16, -RZ, RZ, 0, 5.9604644775390625e-07 ;  /* 0x0000000aff107431 */ /* 0x000fe200000001ff */
[----:B------:R-:W-:-:S04]  /*0e10*/  ISETP.NE.AND P0, PT, R5, 0x2, PT ;  /* 0x000000020500780c */ /* 0x000fc80003f05270 */
[----:B------:R-:W-:-:S05]  /*0e20*/  SEL R17, R16, 0x64, !P0 ;  /* 0x0000006410117807 */ /* 0x000fca0004000000 */
[----:B------:R-:W-:Y:S01]  /*0e30*/  IMAD R20, R17, R18, RZ ;  /* 0x0000001211147224 */ /* 0x000fe200078e02ff */
[----:B------:R-:W-:Y:S06]  /*0e40*/  BRA `(.L_x_24) ;  /* 0x0000000000047947 */ /* 0x000fec0003800000 */
.L_x_181:
[----:B------:R-:W-:-:S07]  /*0e50*/  IMAD.MOV.U32 R20, RZ, RZ, R18 ;  /* 0x000000ffff147224 */ /* 0x000fce00078e0012 */
.L_x_24:
[----:B------:R-:W-:Y:S01]  /*0e60*/  IABS R18, R20 ;  /* 0x0000001400127213 */ /* 0x000fe20000000000 */
[----:B------:R-:W-:Y:S01]  /*0e70*/  BSSY.RECONVERGENT B1, `(.L_x_25) ;  /* 0x0000077000017945 */ /* 0x000fe20003800200 */
[----:B-----5:R-:W-:Y:S02]  /*0e80*/  IABS R26, R9 ;  /* 0x00000009001a7213 */ /* 0x020fe40000000000 */
[----:B------:R-:W0:Y:S08]  /*0e90*/  I2F.RP R19, R18 ;  /* 0x0000001200137306 */ /* 0x000e300000209400 */
[----:B0-----:R-:W0:Y:S02]  /*0ea0*/  MUFU.RCP R19, R19 ;  /* 0x0000001300137308 */ /* 0x001e240000001000 */
[----:B0-----:R-:W-:-:S06]  /*0eb0*/  VIADD R16, R19, 0xffffffe ;  /* 0x0ffffffe13107836 */ /* 0x001fcc0000000000 */
[----:B------:R0:W1:Y:S02]  /*0ec0*/  F2I.FTZ.U32.TRUNC.NTZ R17, R16 ;  /* 0x0000001000117305 */ /* 0x000064000021f000 */
[----:B0-----:R-:W-:Y:S02]  /*0ed0*/  IMAD.MOV.U32 R16, RZ, RZ, RZ ;  /* 0x000000ffff107224 */ /* 0x001fe400078e00ff */
[----:B-1----:R-:W-:-:S04]  /*0ee0*/  IMAD.MOV R23, RZ, RZ, -R17 ;  /* 0x000000ffff177224 */ /* 0x002fc800078e0a11 */
[----:B------:R-:W-:-:S04]  /*0ef0*/  IMAD R23, R23, R18, RZ ;  /* 0x0000001217177224 */ /* 0x000fc800078e02ff */
[----:B------:R-:W-:Y:S01]  /*0f00*/  IMAD.HI.U32 R17, R17, R23, R16 ;  /* 0x0000001711117227 */ /* 0x000fe200078e0010 */
[-C--:B------:R-:W-:Y:S02]  /*0f10*/  IABS R23, R20.reuse ;  /* 0x0000001400177213 */ /* 0x080fe40000000000 */
[----:B------:R-:W-:-:S03]  /*0f20*/  LOP3.LUT R16, R9, R20, RZ, 0x3c, !PT ;  /* 0x0000001409107212 */ /* 0x000fc600078e3cff */
[----:B------:R-:W-:Y:S01]  /*0f30*/  IMAD.MOV R19, RZ, RZ, -R23 ;  /* 0x000000ffff137224 */ /* 0x000fe200078e0a17 */
[----:B------:R-:W-:Y:S01]  /*0f40*/  ISETP.GE.AND P2, PT, R16, RZ, PT ;  /* 0x000000ff1000720c */ /* 0x000fe20003f46270 */
[----:B------:R-:W-:-:S04]  /*0f50*/  IMAD.HI.U32 R17, R17, R26, RZ ;  /* 0x0000001a11117227 */ /* 0x000fc800078e00ff */
[----:B------:R-:W-:Y:S02]  /*0f60*/  IMAD R19, R17, R19, R26 ;  /* 0x0000001311137224 */ /* 0x000fe400078e021a */
[----:B------:R-:W-:-:S03]  /*0f70*/  IMAD.MOV.U32 R23, RZ, RZ, R24 ;  /* 0x000000ffff177224 */ /* 0x000fc600078e0018 */
[----:B------:R-:W-:-:S13]  /*0f80*/  ISETP.GT.U32.AND P1, PT, R18, R19, PT ;  /* 0x000000131200720c */ /* 0x000fda0003f24070 */
[----:B------:R-:W-:Y:S02]  /*0f90*/  @!P1 IMAD.IADD R19, R19, 0x1, -R18 ;  /* 0x0000000113139824 */ /* 0x000fe400078e0a12 */
        /* <DEDUP_REMOVED lines=11> */
[----:B------:R-:W-:Y:S05]  /*1050*/  @!P0 BRA `(.L_x_26) ;  /* 0x0000000400608947 */ /* 0x000fea0003800000 */
[----:B------:R-:W-:Y:S01]  /*1060*/  BSSY.RELIABLE B2, `(.L_x_27) ;  /* 0x0000053000027945 */ /* 0x000fe20003800100 */
[----:B------:R-:W-:-:S07]  /*1070*/  VIMNMX R23, PT, PT, R24, R11, PT ;  /* 0x0000000b18177248 */ /* 0x000fce0003fe0100 */
.L_x_34:
[----:B------:R-:W-:-:S13]  /*1080*/  ISETP.GE.AND P0, PT, R11, R24, PT ;  /* 0x000000180b00720c */ /* 0x000fda0003f06270 */
[----:B------:R-:W-:Y:S05]  /*1090*/  @P0 BREAK.RELIABLE B2 ;  /* 0x0000000000020942 */ /* 0x000fea0003800100 */
[----:B------:R-:W-:Y:S05]  /*10a0*/  @P0 BRA `(.L_x_26) ;  /* 0x00000004004c0947 */ /* 0x000fea0003800000 */
[----:B------:R-:W0:Y:S02]  /*10b0*/  LDC.64 R16, c[0x0][0x388] ;  /* 0x0000e200ff107b82 */ /* 0x000e240000000a00 */
[----:B0-----:R-:W-:-:S05]  /*10c0*/  IMAD.WIDE R16, R24, 0x4, R16 ;  /* 0x0000000418107825 */ /* 0x001fca00078e0210 */
[----:B------:R0:W5:Y:S01]  /*10d0*/  LDG.E R25, desc[UR6][R16.64+-0x4] ;  /* 0xfffffc0610197981 */ /* 0x000162000c1e1900 */
[----:B------:R-:W-:Y:S01]  /*10e0*/  ISETP.GE.U32.AND P0, PT, R4, 0x3, PT ;  /* 0x000000030400780c */ /* 0x000fe20003f06070 */
[----:B------:R-:W-:Y:S01]  /*10f0*/  VIADD R24, R24, 0xffffffff ;  /* 0xffffffff18187836 */ /* 0x000fe20000000000 */
[----:B------:R-:W-:-:S11]  /*1100*/  MOV R26, 0xa ;  /* 0x0000000a001a7802 */ /* 0x000fd60000000f00 */
[----:B0-----:R-:W-:Y:S05]  /*1110*/  @!P0 BRA `(.L_x_28) ;  /* 0x0000000000788947 */ /* 0x001fea0003800000 */
        /* <DEDUP_REMOVED lines=10> */
.L_x_31:
[----:B------:R-:W-:Y:S02]  /*11c0*/  VIADD R19, R19, 0x10 ;  /* 0x0000001013137836 */ /* 0x000fe40000000000 */
[----:B------:R-:W-:Y:S02]  /*11d0*/  IMAD.MOV.U32 R18, RZ, RZ, R22 ;  /* 0x000000ffff127224 */ /* 0x000fe400078e0016 */
[----:B------:R-:W-:Y:S01]  /*11e0*/  IMAD R22, R22, 0x6fc10000, RZ ;  /* 0x6fc1000016167824 */ /* 0x000fe200078e02ff */
[----:B------:R-:W-:-:S13]  /*11f0*/  ISETP.GE.AND P1, PT, R19, R10, PT ;  /* 0x0000000a1300720c */ /* 0x000fda0003f26270 */
[----:B------:R-:W-:Y:S05]  /*1200*/  @!P1 BRA `(.L_x_31) ;  /* 0xfffffffc00ec9947 */ /* 0x000fea000383ffff */
[----:B------:R-:W-:-:S07]  /*1210*/  IMAD R10, R18, -0x2b5af000, RZ ;  /* 0xd4a51000120a7824 */ /* 0x000fce00078e02ff */
.L_x_30:
        /* <DEDUP_REMOVED lines=8> */
.L_x_29:
[----:B------:R-:W-:Y:S02]  /*12a0*/  VIADD R19, R19, 0x4 ;  /* 0x0000000413137836 */ /* 0x000fe40000000000 */
[----:B------:R-:W-:Y:S02]  /*12b0*/  IMAD.MOV.U32 R10, RZ, RZ, R22 ;  /* 0x000000ffff0a7224 */ /* 0x000fe400078e0016 */
[----:B------:R-:W-:Y:S01]  /*12c0*/  IMAD R22, R22, 0x2710, RZ ;  /* 0x0000271016167824 */ /* 0x000fe200078e02ff */
[----:B------:R-:W-:-:S13]  /*12d0*/  ISETP.NE.AND P0, PT, R19, R2, PT ;  /* 0x000000021300720c */ /* 0x000fda0003f05270 */
[----:B------:R-:W-:Y:S05]  /*12e0*/  @P0 BRA `(.L_x_29) ;  /* 0xfffffffc00ec0947 */ /* 0x000fea000383ffff */
.L_x_32:
[----:B------:R-:W-:-:S07]  /*12f0*/  IMAD R26, R10, 0x186a0, RZ ;  /* 0x000186a00a1a7824 */ /* 0x000fce00078e02ff */
.L_x_28:
[----:B------:R-:W-:-:S05]  /*1300*/  VIMNMX.U32 R18, PT, PT, R5, 0x2, PT ;  /* 0x0000000205127848 */ /* 0x000fca0003fe0000 */
[----:B------:R-:W-:-:S04]  /*1310*/  IMAD.SHL.U32 R27, R18, 0x4, RZ ;  /* 0x00000004121b7824 */ /* 0x000fc800078e00ff */
[----:B------:R-:W0:Y:S02]  /*1320*/  LDC R18, c[0x2][R27+0xc] ;  /* 0x008003001b127b82 */ /* 0x000e240000000800 */
[----:B0-----:R-:W-:-:S04]  /*1330*/  SHF.R.S32.HI R19, RZ, 0x1f, R18 ;  /* 0x0000001fff137819 */ /* 0x001fc80000011412 */
.L_x_183:
[----:B------:R-:W-:Y:S05]  /*1340*/  BRX R18 -0x1350                                    (*"BRANCH_TARGETS .L_x_33,.L_x_185,.L_x_186"*) ;  /* 0xffffffec122c7949 */ /* 0x000fea000383ffff */
.L_x_186:
[----:B------:R-:W-:Y:S01]  /*1350*/  HFMA2 R18, -RZ, RZ, 0, 5.9604644775390625e-07 ;  /* 0x0000000aff127431 */ /* 0x000fe200000001ff */
[----:B------:R-:W-:-:S04]  /*1360*/  ISETP.NE.AND P0, PT, R5, 0x2, PT ;  /* 0x000000020500780c */ /* 0x000fc80003f05270 */
[----:B------:R-:W-:-:S05]  /*1370*/  SEL R19, R18, 0x64, !P0 ;  /* 0x0000006412137807 */ /* 0x000fca0004000000 */
[----:B------:R-:W-:Y:S01]  /*1380*/  IMAD R22, R19, R26, RZ ;  /* 0x0000001a13167224 */ /* 0x000fe200078e02ff */
[----:B------:R-:W-:Y:S06]  /*1390*/  BRA `(.L_x_33) ;  /* 0x0000000000047947 */ /* 0x000fec0003800000 */
.L_x_185:
[----:B------:R-:W-:-:S07]  /*13a0*/  IMAD.MOV.U32 R22, RZ, RZ, R26 ;  /* 0x000000ffff167224 */ /* 0x000fce00078e001a */
.L_x_33:
[----:B------:R-:W-:Y:S01]  /*13b0*/  IABS R26, R22 ;  /* 0x00000016001a7213 */ /* 0x000fe20000000000 */
[----:B------:R-:W-:-:S03]  /*13c0*/  IMAD.MOV.U32 R18, RZ, RZ, RZ ;  /* 0x000000ffff127224 */ /* 0x000fc600078e00ff */
[----:B------:R-:W0:Y:S08]  /*13d0*/  I2F.RP R27, R26 ;  /* 0x0000001a001b7306 */ /* 0x000e300000209400 */
[----:B0-----:R-:W0:Y:S02]  /*13e0*/  MUFU.RCP R27, R27 ;  /* 0x0000001b001b7308 */ /* 0x001e240000001000 */
[----:B0-----:R-:W-:-:S06]  /*13f0*/  VIADD R28, R27, 0xffffffe ;  /* 0x0ffffffe1b1c7836 */ /* 0x001fcc0000000000 */
[----:B------:R-:W0:Y:S02]  /*1400*/  F2I.FTZ.U32.TRUNC.NTZ R19, R28 ;  /* 0x0000001c00137305 */ /* 0x000e24000021f000 */
[----:B0-----:R-:W-:-:S04]  /*1410*/  IMAD.MOV R29, RZ, RZ, -R19 ;  /* 0x000000ffff1d7224 */ /* 0x001fc800078e0a13 */
[----:B------:R-:W-:-:S04]  /*1420*/  IMAD R29, R29, R26, RZ ;  /* 0x0000001a1d1d7224 */ /* 0x000fc800078e02ff */
[----:B------:R-:W-:Y:S01]  /*1430*/  IMAD.HI.U32 R19, R19, R29, R18 ;  /* 0x0000001d13137227 */ /* 0x000fe200078e0012 */
[----:B-----5:R-:W-:Y:S02]  /*1440*/  IABS R18, R25 ;  /* 0x0000001900127213 */ /* 0x020fe40000000000 */
[----:B------:R-:W-:-:S03]  /*1450*/  IABS R29, R22 ;  /* 0x00000016001d7213 */ /* 0x000fc60000000000 */
[----:B------:R-:W-:-:S04]  /*1460*/  IMAD.HI.U32 R19, R19, R18, RZ ;  /* 0x0000001213137227 */ /* 0x000fc800078e00ff */
[----:B------:R-:W-:-:S04]  /*1470*/  IMAD.MOV R27, RZ, RZ, -R29 ;  /* 0x000000ffff1b7224 */ /* 0x000fc800078e0a1d */
[----:B------:R-:W-:Y:S01]  /*1480*/  IMAD R27, R19, R27, R18 ;  /* 0x0000001b131b7224 */ /* 0x000fe200078e0212 */
[----:B------:R-:W-:-:S04]  /*1490*/  LOP3.LUT R18, R25, R22, RZ, 0x3c, !PT ;  /* 0x0000001619127212 */ /* 0x000fc800078e3cff */
[----:B------:R-:W-:Y:S02]  /*14a0*/  ISETP.GT.U32.AND P1, PT, R26, R27, PT ;  /* 0x0000001b1a00720c */ /* 0x000fe40003f24070 */
[----:B------:R-:W-:-:S11]  /*14b0*/  ISETP.GE.AND P2, PT, R18, RZ, PT ;  /* 0x000000ff1200720c */ /* 0x000fd60003f46270 */
        /* <DEDUP_REMOVED lines=14> */
.L_x_27:
[----:B------:R0:W-:Y:S04]  /*15a0*/  STG.E desc[UR6][R14.64], R25 ;  /* 0x000000190e007986 */ /* 0x0001e8000c101906 */
[----:B------:R0:W-:Y:S04]  /*15b0*/  STG.E desc[UR6][R16.64+-0x4], R9 ;  /* 0xfffffc0910007986 */ /* 0x0001e8000c101906 */
[----:B------:R0:W5:Y:S01]  /*15c0*/  LDG.E R8, desc[UR6][R12.64] ;  /* 0x000000060c087981 */ /* 0x000162000c1e1900 */
[----:B------:R-:W-:-:S07]  /*15d0*/  IMAD.MOV.U32 R23, RZ, RZ, R24 ;  /* 0x000000ffff177224 */ /* 0x000fce00078e0018 */
.L_x_26:
[----:B------:R-:W-:Y:S05]  /*15e0*/  BSYNC.RECONVERGENT B1 ;  /* 0x0000000000017941 */ /* 0x000fea0003800200 */
.L_x_25:
[----:B0----5:R-:W-:-:S04]  /*15f0*/  VIMNMX R14, PT, PT, R23, R8, PT ;  /* 0x00000008170e7248 */ /* 0x021fc80003fe0100 */
[----:B------:R-:W-:-:S13]  /*1600*/  ISETP.GT.AND P0, PT, R14, R7, PT ;  /* 0x000000070e00720c */ /* 0x000fda0003f04270 */
[----:B------:R-:W-:Y:S05]  /*1610*/  @P0 BRA `(.L_x_35) ;  /* 0xfffffff400440947 */ /* 0x000fea000383ffff */
.L_x_18:
[----:B------:R-:W-:Y:S05]  /*1620*/  BSYNC.RECONVERGENT B0 ;  /* 0x0000000000007941 */ /* 0x000fea0003800200 */
.L_x_17:
[----:B------:R-:W-:Y:S05]  /*1630*/  WARPSYNC.ALL ;  /* 0x0000000000007948 */ /* 0x000fea0003800000 */
[----:B------:R-:W0:Y:S01]  /*1640*/  LDCU UR5, c[0x0][0x3c0] ;  /* 0x00007800ff0577ac */ /* 0x000e220008000800 */
[----:B------:R-:W-:-:S04]  /*1650*/  UIADD3 UR4, UPT, UPT, UR4, 0x1, URZ ;  /* 0x0000000104047890 */ /* 0x000fc8000fffe0ff */
[----:B0-----:R-:W-:-:S09]  /*1660*/  UISETP.NE.AND UP0, UPT, UR4, UR5, UPT ;  /* 0x000000050400728c */ /* 0x001fd2000bf05270 */
[----:B------:R-:W-:Y:S05]  /*1670*/  BRA.U !UP0, `(.L_x_0) ;  /* 0x0000000d08107547 */ /* 0x000fea000b800000 */
[----:B------:R-:W-:Y:S05]  /*1680*/  BRA `(.L_x_36) ;  /* 0xfffffff000dc7947 */ /* 0x000fea000383ffff */
.L_x_1:
[----:B------:R-:W-:-:S13]  /*1690*/  ISETP.GT.AND P0, PT, R5, RZ, PT ;  /* 0x000000ff0500720c */ /* 0x000fda0003f04270 */
[----:B------:R-:W-:Y:S05]  /*16a0*/  @P0 BRA `(.L_x_37) ;  /* 0x0000000400000947 */ /* 0x000fea0003800000 */
[----:B------:R-:W-:-:S05]  /*16b0*/  UMOV UR4, URZ ;  /* 0x000000ff00047c82 */ /* 0x000fca0008000000 */
.L_x_45:
[----:B0-----:R-:W0:Y:S01]  /*16c0*/  LDC R2, c[0x0][0x3bc] ;  /* 0x0000ef00ff027b82 */ /* 0x001e220000000800 */
[----:B------:R-:W1:Y:S01]  /*16d0*/  LDCU.64 UR10, c[0x0][0x3b0] ;  /* 0x00007600ff0a77ac */ /* 0x000e620008000a00 */
[----:B------:R-:W2:Y:S01]  /*16e0*/  LDCU.64 UR8, c[0x0][0x3a8] ;  /* 0x00007500ff0877ac */ /* 0x000ea20008000a00 */
[----:B------:R-:W3:Y:S01]  /*16f0*/  LDCU UR5, c[0x0][0x3c0] ;  /* 0x00007800ff0577ac */ /* 0x000ee20008000800 */
        /* <DEDUP_REMOVED lines=10> */
[----:B------:R-:W4:Y:S01]  /*17a0*/  LDG.E R2, desc[UR6][R6.64] ;  /* 0x0000000606027981 */ /* 0x000f22000c1e1900 */
[----:B------:R-:W-:Y:S01]  /*17b0*/  UIADD3 UR4, UPT, UPT, UR4, 0x1, URZ ;  /* 0x0000000104047890 */ /* 0x000fe2000fffe0ff */
[----:B------:R-:W-:Y:S03]  /*17c0*/  BSSY.RECONVERGENT B0, `(.L_x_38) ;  /* 0x000002b000007945 */ /* 0x000fe60003800200 */
[----:B---3--:R-:W-:Y:S01]  /*17d0*/  UISETP.NE.AND UP0, UPT, UR4, UR5, UPT ;  /* 0x000000050400728c */ /* 0x008fe2000bf05270 */
[----:B--2--5:R-:W-:-:S04]  /*17e0*/  VIMNMX R9, PT, PT, R23, R12, PT ;  /* 0x0000000c17097248 */ /* 0x024fc80003fe0100 */
[----:B----4-:R-:W-:-:S13]  /*17f0*/  ISETP.GT.AND P0, PT, R9, R2, PT ;  /* 0x000000020900720c */ /* 0x010fda0003f04270 */
[----:B------:R-:W-:Y:S05]  /*1800*/  @!P0 BRA `(.L_x_39) ;  /* 0x0000000000988947 */ /* 0x000fea0003800000 */
.L_x_44:
[----:B0-----:R-:W0:Y:S02]  /*1810*/  LDC.64 R6, c[0x0][0x388] ;  /* 0x0000e200ff067b82 */ /* 0x001e240000000a00 */
[----:B0-----:R-:W-:-:S05]  /*1820*/  IMAD.WIDE R6, R2, 0x4, R6 ;  /* 0x0000000402067825 */ /* 0x001fca00078e0206 */
[----:B------:R-:W2:Y:S01]  /*1830*/  LDG.E R17, desc[UR6][R6.64] ;  /* 0x0000000606117981 */ /* 0x000ea2000c1e1900 */
[----:B------:R-:W-:Y:S01]  /*1840*/  BSSY.RECONVERGENT B1, `(.L_x_40) ;  /* 0x000001f000017945 */ /* 0x000fe20003800200 */
[----:B------:R-:W-:Y:S02]  /*1850*/  IMAD.MOV.U32 R16, RZ, RZ, R2 ;  /* 0x000000ffff107224 */ /* 0x000fe400078e0002 */
[----:B--2---:R-:W-:-:S05]  /*1860*/  IMAD.HI R8, R17, 0x66666667, RZ ;  /* 0x6666666711087827 */ /* 0x004fca00078e02ff */
[----:B------:R-:W-:-:S04]  /*1870*/  SHF.R.U32.HI R9, RZ, 0x1f, R8 ;  /* 0x0000001fff097819 */ /* 0x000fc80000011608 */
[----:B------:R-:W-:Y:S02]  /*1880*/  LEA.HI.SX32 R9, R8, R9, 0x1e ;  /* 0x0000000908097211 */ /* 0x000fe400078ff2ff */
[----:B------:R-:W-:-:S03]  /*1890*/  IADD3 R8, PT, PT, R2, 0x1, RZ ;  /* 0x0000000102087810 */ /* 0x000fc60007ffe0ff */
[----:B------:R-:W-:Y:S02]  /*18a0*/  IMAD R9, R9, -0xa, R17 ;  /* 0xfffffff609097824 */ /* 0x000fe400078e0211 */
[----:B------:R-:W-:-:S03]  /*18b0*/  IMAD.MOV.U32 R2, RZ, RZ, R8 ;  /* 0x000000ffff027224 */ /* 0x000fc600078e0008 */
[----:B------:R-:W-:-:S13]  /*18c0*/  ISETP.NE.AND P0, PT, R9, R0, PT ;  /* 0x000000000900720c */ /* 0x000fda0003f05270 */
[----:B------:R-:W-:Y:S05]  /*18d0*/  @!P0 BRA `(.L_x_41) ;  /* 0x0000000000548947 */ /* 0x000fea0003800000 */
[----:B------:R-:W0:Y:S01]  /*18e0*/  LDC.64 R8, c[0x0][0x388] ;  /* 0x0000e200ff087b82 */ /* 0x000e220000000a00 */
[----:B------:R-:W-:Y:S01]  /*18f0*/  IMAD.MOV.U32 R13, RZ, RZ, R23 ;  /* 0x000000ffff0d7224 */ /* 0x000fe200078e0017 */
[----:B------:R-:W-:Y:S04]  /*1900*/  BSSY.RELIABLE B2, `(.L_x_42) ;  /* 0x000000e000027945 */ /* 0x000fe80003800100 */
[----:B------:R-:W-:-:S07]  /*1910*/  VIMNMX R23, PT, PT, R13, R16, PT ;  /* 0x000000100d177248 */ /* 0x000fce0003fe0100 */
.L_x_43:
[----:B------:R-:W-:-:S13]  /*1920*/  ISETP.GE.AND P0, PT, R16, R13, PT ;  /* 0x0000000d1000720c */ /* 0x000fda0003f06270 */
[----:B------:R-:W-:Y:S05]  /*1930*/  @P0 BREAK.RELIABLE B2 ;  /* 0x0000000000020942 */ /* 0x000fea0003800100 */
[----:B------:R-:W-:Y:S05]  /*1940*/  @P0 BRA `(.L_x_41) ;  /* 0x0000000000380947 */ /* 0x000fea0003800000 */
[----:B0-----:R-:W-:-:S05]  /*1950*/  IMAD.WIDE R10, R13, 0x4, R8 ;  /* 0x000000040d0a7825 */ /* 0x001fca00078e0208 */
[----:B------:R-:W2:Y:S01]  /*1960*/  LDG.E R18, desc[UR6][R10.64+-0x4] ;  /* 0xfffffc060a127981 */ /* 0x000ea2000c1e1900 */
[----:B------:R-:W-:Y:S02]  /*1970*/  VIADD R13, R13, 0xffffffff ;  /* 0xffffffff0d0d7836 */ /* 0x000fe40000000000 */
[----:B--2---:R-:W-:-:S05]  /*1980*/  IMAD.HI R14, R18, 0x66666667, RZ ;  /* 0x66666667120e7827 */ /* 0x004fca00078e02ff */
[----:B------:R-:W-:-:S04]  /*1990*/  SHF.R.U32.HI R15, RZ, 0x1f, R14 ;  /* 0x0000001fff0f7819 */ /* 0x000fc8000001160e */
[----:B------:R-:W-:-:S05]  /*19a0*/  LEA.HI.SX32 R15, R14, R15, 0x1e ;  /* 0x0000000f0e0f7211 */ /* 0x000fca00078ff2ff */
[----:B------:R-:W-:-:S05]  /*19b0*/  IMAD R15, R15, -0xa, R18 ;  /* 0xfffffff60f0f7824 */ /* 0x000fca00078e0212 */
[----:B------:R-:W-:-:S13]  /*19c0*/  ISETP.NE.AND P0, PT, R15, R0, PT ;  /* 0x000000000f00720c */ /* 0x000fda0003f05270 */
[----:B------:R-:W-:Y:S05]  /*19d0*/  @P0 BRA `(.L_x_43) ;  /* 0xfffffffc00d00947 */ /* 0x000fea000383ffff */
[----:B------:R-:W-:Y:S05]  /*19e0*/  BSYNC.RELIABLE B2 ;  /* 0x0000000000027941 */ /* 0x000fea0003800100 */
.L_x_42:
[----:B------:R1:W-:Y:S04]  /*19f0*/  STG.E desc[UR6][R6.64], R18 ;  /* 0x0000001206007986 */ /* 0x0003e8000c101906 */
[----:B------:R1:W-:Y:S04]  /*1a00*/  STG.E desc[UR6][R10.64+-0x4], R17 ;  /* 0xfffffc110a007986 */ /* 0x0003e8000c101906 */
[----:B------:R1:W5:Y:S01]  /*1a10*/  LDG.E R12, desc[UR6][R4.64] ;  /* 0x00000006040c7981 */ /* 0x000362000c1e1900 */
[----:B------:R-:W-:-:S07]  /*1a20*/  IMAD.MOV.U32 R23, RZ, RZ, R13 ;  /* 0x000000ffff177224 */ /* 0x000fce00078e000d */
.L_x_41:
[----:B------:R-:W-:Y:S05]  /*1a30*/  BSYNC.RECONVERGENT B1 ;  /* 0x0000000000017941 */ /* 0x000fea0003800200 */
.L_x_40:
[----:B-1---5:R-:W-:-:S04]  /*1a40*/  VIMNMX R7, PT, PT, R23, R12, PT ;  /* 0x0000000c17077248 */ /* 0x022fc80003fe0100 */
[----:B------:R-:W-:-:S13]  /*1a50*/  ISETP.GT.AND P0, PT, R7, R2, PT ;  /* 0x000000020700720c */ /* 0x000fda0003f04270 */
[----:B------:R-:W-:Y:S05]  /*1a60*/  @P0 BRA `(.L_x_44) ;  /* 0xfffffffc00680947 */ /* 0x000fea000383ffff */
.L_x_39:
[----:B------:R-:W-:Y:S05]  /*1a70*/  BSYNC.RECONVERGENT B0 ;  /* 0x0000000000007941 */ /* 0x000fea0003800200 */
.L_x_38:
[----:B------:R-:W-:Y:S05]  /*1a80*/  WARPSYNC.ALL ;  /* 0x0000000000007948 */ /* 0x000fea0003800000 */
[----:B------:R-:W-:Y:S05]  /*1a90*/  BRA.U UP0, `(.L_x_45) ;  /* 0xfffffffd00087547 */ /* 0x000fea000b83ffff */
[----:B------:R-:W-:Y:S05]  /*1aa0*/  BRA `(.L_x_0) ;  /* 0x0000000800047947 */ /* 0x000fea0003800000 */
.L_x_37:
[C---:B------:R-:W-:Y:S01]  /*1ab0*/  LOP3.LUT R19, R5.reuse, 0x3, RZ, 0xc0, !PT ;  /* 0x0000000305137812 */ /* 0x040fe200078ec0ff */
[----:B------:R-:W-:Y:S01]  /*1ac0*/  IMAD.MOV.U32 R2, RZ, RZ, 0xa ;  /* 0x0000000aff027424 */ /* 0x000fe200078e00ff */
[----:B------:R-:W-:Y:S01]  /*1ad0*/  LOP3.LUT R12, R5, 0x7ffffffc, RZ, 0xc0, !PT ;  /* 0x7ffffffc050c7812 */ /* 0x000fe200078ec0ff */
[----:B------:R-:W-:Y:S01]  /*1ae0*/  UMOV UR4, URZ ;  /* 0x000000ff00047c82 */ /* 0x000fe20008000000 */
[----:B------:R-:W-:-:S04]  /*1af0*/  ISETP.NE.AND P0, PT, R19, 0x2, PT ;  /* 0x000000021300780c */ /* 0x000fc80003f05270 */
[----:B------:R-:W-:-:S09]  /*1b00*/  SEL R2, R2, 0x64, !P0 ;  /* 0x0000006402027807 */ /* 0x000fd20004000000 */
.L_x_58:
        /* <DEDUP_REMOVED lines=21> */
.L_x_57:
[----:B0-----:R-:W0:Y:S02]  /*1c60*/  LDC.64 R4, c[0x0][0x388] ;  /* 0x0000e200ff047b82 */ /* 0x001e240000000a00 */
[----:B0-----:R-:W-:-:S05]  /*1c70*/  IMAD.WIDE R4, R14, 0x4, R4 ;  /* 0x000000040e047825 */ /* 0x001fca00078e0204 */
[----:B------:R0:W5:Y:S01]  /*1c80*/  LDG.E R15, desc[UR6][R4.64] ;  /* 0x00000006040f7981 */ /* 0x000162000c1e1900 */
[----:B------:R-:W-:Y:S01]  /*1c90*/  ISETP.GT.AND P0, PT, R12, RZ, PT ;  /* 0x000000ff0c00720c */ /* 0x000fe20003f04270 */
[----:B------:R-:W-:Y:S02]  /*1ca0*/  VIADD R8, R14, 0x1 ;  /* 0x000000010e087836 */ /* 0x000fe40000000000 */
[----:B------:R-:W-:Y:S02]  /*1cb0*/  HFMA2 R10, -RZ, RZ, 0, 5.9604644775390625e-08 ;  /* 0x00000001ff0a7431 */ /* 0x000fe400000001ff */
[----:B------:R-:W-:Y:S02]  /*1cc0*/  IMAD.MOV.U32 R17, RZ, RZ, R14 ;  /* 0x000000ffff117224 */ /* 0x000fe400078e000e */
[----:B------:R-:W-:Y:S02]  /*1cd0*/  IMAD.MOV.U32 R18, RZ, RZ, R23 ;  /* 0x000000ffff127224 */ /* 0x000fe400078e0017 */
[----:B------:R-:W-:-:S02]  /*1ce0*/  IMAD.MOV.U32 R9, RZ, RZ, RZ ;  /* 0x000000ffff097224 */ /* 0x000fc400078e00ff */
[----:B------:R-:W-:Y:S02]  /*1cf0*/  IMAD.MOV.U32 R14, RZ, RZ, R8 ;  /* 0x000000ffff0e7224 */ /* 0x000fe400078e0008 */
[----:B0-----:R-:W-:Y:S05]  /*1d00*/  @!P0 BRA `(.L_x_48) ;  /* 0x0000000000508947 */ /* 0x001fea0003800000 */
[----:B------:R-:W-:Y:S01]  /*1d10*/  IMAD.IADD R8, R12, 0x1, -R9 ;  /* 0x000000010c087824 */ /* 0x000fe200078e0a09 */
[----:B------:R-:W-:-:S04]  /*1d20*/  PLOP3.LUT P0, PT, PT, PT, PT, 0x80, 0x8 ;  /* 0x000000000008781c */ /* 0x000fc80003f0f070 */
[----:B------:R-:W-:-:S13]  /*1d30*/  ISETP.GT.AND P1, PT, R8, 0xc, PT ;  /* 0x0000000c0800780c */ /* 0x000fda0003f24270 */
[----:B------:R-:W-:Y:S05]  /*1d40*/  @!P1 BRA `(.L_x_49) ;  /* 0x0000000000209947 */ /* 0x000fea0003800000 */
[----:B------:R-:W-:Y:S01]  /*1d50*/  PLOP3.LUT P0, PT, PT, PT, PT, 0x8, 0x80 ;  /* 0x000000000080781c */ /* 0x000fe20003f0e170 */
[----:B------:R-:W-:-:S12]  /*1d60*/  VIADD R20, R12, 0xfffffff4 ;  /* 0xfffffff40c147836 */ /* 0x000fd80000000000 */
.L_x_50:
[----:B------:R-:W-:Y:S02]  /*1d70*/  VIADD R9, R9, 0x10 ;  /* 0x0000001009097836 */ /* 0x000fe40000000000 */
[----:B------:R-:W-:Y:S02]  /*1d80*/  IMAD.MOV.U32 R8, RZ, RZ, R10 ;  /* 0x000000ffff087224 */ /* 0x000fe400078e000a */
[----:B------:R-:W-:Y:S01]  /*1d90*/  IMAD R10, R10, 0x6fc10000, RZ ;  /* 0x6fc100000a0a7824 */ /* 0x000fe200078e02ff */
[----:B------:R-:W-:-:S13]  /*1da0*/  ISETP.GE.AND P1, PT, R9, R20, PT ;  /* 0x000000140900720c */ /* 0x000fda0003f26270 */
[----:B------:R-:W-:Y:S05]  /*1db0*/  @!P1 BRA `(.L_x_50) ;  /* 0xfffffffc00ec9947 */ /* 0x000fea000383ffff */
[----:B------:R-:W-:-:S07]  /*1dc0*/  IMAD R13, R8, -0x2b5af000, RZ ;  /* 0xd4a51000080d7824 */ /* 0x000fce00078e02ff */
.L_x_49:
[----:B------:R-:W-:-:S05]  /*1dd0*/  IMAD.IADD R8, R12, 0x1, -R9 ;  /* 0x000000010c087824 */ /* 0x000fca00078e0a09 */
[----:B------:R-:W-:-:S13]  /*1de0*/  ISETP.GT.AND P1, PT, R8, 0x4, PT ;  /* 0x000000040800780c */ /* 0x000fda0003f24270 */
[----:B------:R-:W-:Y:S01]  /*1df0*/  @P1 VIADD R9, R9, 0x8 ;  /* 0x0000000809091836 */ /* 0x000fe20000000000 */
[----:B------:R-:W-:Y:S01]  /*1e00*/  @P1 PLOP3.LUT P0, PT, PT, PT, PT, 0x8, 0x80 ;  /* 0x000000000080181c */ /* 0x000fe20003f0e170 */
[C---:B------:R-:W-:Y:S02]  /*1e10*/  @P1 IMAD R13, R10.reuse, 0x2710, RZ ;  /* 0x000027100a0d1824 */ /* 0x040fe400078e02ff */
[----:B------:R-:W-:Y:S01]  /*1e20*/  @P1 IMAD R10, R10, 0x5f5e100, RZ ;  /* 0x05f5e1000a0a1824 */ /* 0x000fe200078e02ff */
[----:B------:R-:W-:-:S13]  /*1e30*/  ISETP.EQ.AND P2, PT, R9, R12, PT ;  /* 0x0000000c0900720c */ /* 0x000fda0003f42270 */
[----:B------:R-:W-:Y:S05]  /*1e40*/  @!P0 BRA P2, `(.L_x_51) ;  /* 0x0000000000148947 */ /* 0x000fea0001000000 */
.L_x_48:
[----:B------:R-:W-:Y:S02]  /*1e50*/  VIADD R9, R9, 0x4 ;  /* 0x0000000409097836 */ /* 0x000fe40000000000 */
[----:B------:R-:W-:Y:S02]  /*1e60*/  IMAD.MOV.U32 R13, RZ, RZ, R10 ;  /* 0x000000ffff0d7224 */ /* 0x000fe400078e000a */
[----:B------:R-:W-:Y:S01]  /*1e70*/  IMAD R10, R10, 0x2710, RZ ;  /* 0x000027100a0a7824 */ /* 0x000fe200078e02ff */
[----:B------:R-:W-:-:S13]  /*1e80*/  ISETP.NE.AND P0, PT, R9, R12, PT ;  /* 0x0000000c0900720c */ /* 0x000fda0003f05270 */
[----:B------:R-:W-:Y:S05]  /*1e90*/  @P0 BRA `(.L_x_48) ;  /* 0xfffffffc00ec0947 */ /* 0x000fea000383ffff */
.L_x_51:
[----:B------:R-:W-:-:S13]  /*1ea0*/  ISETP.NE.AND P0, PT, R19, RZ, PT ;  /* 0x000000ff1300720c */ /* 0x000fda0003f05270 */
[----:B------:R-:W-:Y:S05]  /*1eb0*/  @!P0 BRA `(.L_x_52) ;  /* 0x0000000000108947 */ /* 0x000fea0003800000 */
[----:B------:R-:W-:Y:S01]  /*1ec0*/  ISETP.NE.AND P0, PT, R19, 0x1, PT ;  /* 0x000000011300780c */ /* 0x000fe20003f05270 */
[----:B------:R-:W-:-:S12]  /*1ed0*/  IMAD R9, R13, 0x186a0, RZ ;  /* 0x000186a00d097824 */ /* 0x000fd800078e02ff */
[----:B------:R-:W-:Y:S02]  /*1ee0*/  @P0 IMAD R10, R2, R9, RZ ;  /* 0x00000009020a0224 */ /* 0x000fe400078e02ff */
[----:B------:R-:W-:-:S07]  /*1ef0*/  @!P0 IMAD.MOV.U32 R10, RZ, RZ, R9 ;  /* 0x000000ffff0a8224 */ /* 0x000fce00078e0009 */
.L_x_52:
[-C--:B------:R-:W-:Y:S01]  /*1f00*/  IABS R11, R10.reuse ;  /* 0x0000000a000b7213 */ /* 0x080fe20000000000 */
[----:B------:R-:W-:Y:S01]  /*1f10*/  BSSY.RECONVERGENT B1, `(.L_x_53) ;  /* 0x0000034000017945 */ /* 0x000fe20003800200 */
[----:B-----5:R-:W-:Y:S02]  /*1f20*/  IABS R23, R15 ;  /* 0x0000000f00177213 */ /* 0x020fe40000000000 */
[----:B------:R-:W0:Y:S01]  /*1f30*/  I2F.RP R20, R11 ;  /* 0x0000000b00147306 */ /* 0x000e220000209400 */
[----:B------:R-:W-:-:S07]  /*1f40*/  IABS R24, R10 ;  /* 0x0000000a00187213 */ /* 0x000fce0000000000 */
[----:B0-----:R-:W0:Y:S02]  /*1f50*/  MUFU.RCP R20, R20 ;  /* 0x0000001400147308 */ /* 0x001e240000001000 */
[----:B0-----:R-:W-:Y:S02]  /*1f60*/  VIADD R8, R20, 0xffffffe ;  /* 0x0ffffffe14087836 */ /* 0x001fe40000000000 */
[----:B------:R-:W-:-:S04]  /*1f70*/  IMAD.MOV R20, RZ, RZ, -R24 ;  /* 0x000000ffff147224 */ /* 0x000fc800078e0a18 */
[----:B------:R0:W1:Y:S02]  /*1f80*/  F2I.FTZ.U32.TRUNC.NTZ R9, R8 ;  /* 0x0000000800097305 */ /* 0x000064000021f000 */
[----:B0-----:R-:W-:Y:S01]  /*1f90*/  IMAD.MOV.U32 R8, RZ, RZ, RZ ;  /* 0x000000ffff087224 */ /* 0x001fe200078e00ff */
[----:B-1----:R-:W-:-:S05]  /*1fa0*/  IADD3 R22, PT, PT, RZ, -R9, RZ ;  /* 0x80000009ff167210 */ /* 0x002fca0007ffe0ff */
[----:B------:R-:W-:Y:S02]  /*1fb0*/  IMAD R21, R22, R11, RZ ;  /* 0x0000000b16157224 */ /* 0x000fe400078e02ff */
[----:B------:R-:W-:Y:S02]  /*1fc0*/  IMAD.MOV.U32 R22, RZ, RZ, R23 ;  /* 0x000000ffff167224 */ /* 0x000fe400078e0017 */
[----:B------:R-:W-:-:S04]  /*1fd0*/  IMAD.HI.U32 R9, R9, R21, R8 ;  /* 0x0000001509097227 */ /* 0x000fc800078e0008 */
[----:B------:R-:W-:Y:S02]  /*1fe0*/  IMAD.MOV.U32 R23, RZ, RZ, R18 ;  /* 0x000000ffff177224 */ /* 0x000fe400078e0012 */
[----:B------:R-:W-:-:S04]  /*1ff0*/  IMAD.HI.U32 R9, R9, R22, RZ ;  /* 0x0000001609097227 */ /* 0x000fc800078e00ff */
[----:B------:R-:W-:-:S05]  /*2000*/  IMAD R8, R9, R20, R22 ;  /* 0x0000001409087224 */ /* 0x000fca00078e0216 */
[----:B------:R-:W-:-:S13]  /*2010*/  ISETP.GT.U32.AND P1, PT, R11, R8, PT ;  /* 0x000000080b00720c */ /* 0x000fda0003f24070 */
[----:B------:R-:W-:Y:S02]  /*2020*/  @!P1 IMAD.IADD R8, R8, 0x1, -R11 ;  /* 0x0000000108089824 */ /* 0x000fe400078e0a0b */
[----:B------:R-:W-:Y:S01]  /*2030*/  @!P1 VIADD R9, R9, 0x1 ;  /* 0x0000000109099836 */ /* 0x000fe20000000000 */
[----:B------:R-:W-:Y:S02]  /*2040*/  ISETP.NE.AND P1, PT, R10, RZ, PT ;  /* 0x000000ff0a00720c */ /* 0x000fe40003f25270 */
[----:B------:R-:W-:Y:S02]  /*2050*/  ISETP.GE.U32.AND P0, PT, R8, R11, PT ;  /* 0x0000000b0800720c */ /* 0x000fe40003f06070 */
[----:B------:R-:W-:-:S04]  /*2060*/  LOP3.LUT R8, R15, R10, RZ, 0x3c, !PT ;  /* 0x0000000a0f087212 */ /* 0x000fc800078e3cff */
[----:B------:R-:W-:-:S07]  /*2070*/  ISETP.GE.AND P2, PT, R8, RZ, PT ;  /* 0x000000ff0800720c */ /* 0x000fce0003f46270 */
[----:B------:R-:W-:-:S06]  /*2080*/  @P0 VIADD R9, R9, 0x1 ;  /* 0x0000000109090836 */ /* 0x000fcc0000000000 */
        /* <DEDUP_REMOVED lines=8> */
[----:B------:R-:W0:Y:S01]  /*2110*/  LDC.64 R8, c[0x0][0x388] ;  /* 0x0000e200ff087b82 */ /* 0x000e220000000a00 */
[----:B------:R-:W-:Y:S01]  /*2120*/  BSSY.RELIABLE B2, `(.L_x_55) ;  /* 0x000000e000027945 */ /* 0x000fe20003800100 */
[----:B------:R-:W-:-:S07]  /*2130*/  VIMNMX R23, PT, PT, R18, R17, PT ;  /* 0x0000001112177248 */ /* 0x000fce0003fe0100 */
.L_x_56:
        /* <DEDUP_REMOVED lines=13> */
.L_x_55:
[----:B------:R1:W-:Y:S04]  /*2210*/  STG.E desc[UR6][R4.64], R22 ;  /* 0x0000001604007986 */ /* 0x0003e8000c101906 */
[----:B------:R1:W-:Y:S04]  /*2220*/  STG.E desc[UR6][R10.64+-0x4], R15 ;  /* 0xfffffc0f0a007986 */ /* 0x0003e8000c101906 */
[----:B------:R1:W5:Y:S01]  /*2230*/  LDG.E R16, desc[UR6][R6.64] ;  /* 0x0000000606107981 */ /* 0x000362000c1e1900 */
[----:B------:R-:W-:-:S07]  /*2240*/  IMAD.MOV.U32 R23, RZ, RZ, R18 ;  /* 0x000000ffff177224 */ /* 0x000fce00078e0012 */
.L_x_54:
[----:B------:R-:W-:Y:S05]  /*2250*/  BSYNC.RECONVERGENT B1 ;  /* 0x0000000000017941 */ /* 0x000fea0003800200 */
.L_x_53:
[----:B-1---5:R-:W-:-:S04]  /*2260*/  VIMNMX R5, PT, PT, R23, R16, PT ;  /* 0x0000001017057248 */ /* 0x022fc80003fe0100 */
[----:B------:R-:W-:-:S13]  /*2270*/  ISETP.GT.AND P0, PT, R5, R14, PT ;  /* 0x0000000e0500720c */ /* 0x000fda0003f04270 */
[----:B------:R-:W-:Y:S05]  /*2280*/  @P0 BRA `(.L_x_57) ;  /* 0xfffffff800740947 */ /* 0x000fea000383ffff */
.L_x_47:
[----:B------:R-:W-:Y:S05]  /*2290*/  BSYNC.RECONVERGENT B0 ;  /* 0x0000000000007941 */ /* 0x000fea0003800200 */
.L_x_46:
[----:B------:R-:W-:Y:S05]  /*22a0*/  WARPSYNC.ALL ;  /* 0x0000000000007948 */ /* 0x000fea0003800000 */
[----:B------:R-:W-:Y:S05]  /*22b0*/  BRA.U UP0, `(.L_x_58) ;  /* 0xfffffff900147547 */ /* 0x000fea000b83ffff */
.L_x_0:
[----:B------:R-:W1:Y:S02]  /*22c0*/  LDCU.64 UR8, c[0x0][0x398] ;  /* 0x00007300ff0877ac */ /* 0x000e640008000a00 */
[----:B-1----:R-:W-:-:S04]  /*22d0*/  LEA R2, P0, R0, UR8, 0x2 ;  /* 0x0000000800027c11 */ /* 0x002fc8000f8010ff */
[----:B------:R-:W-:-:S05]  /*22e0*/  LEA.HI.X R3, R0, UR9, R3, 0x2, P0 ;  /* 0x0000000900037c11 */ /* 0x000fca00080f1403 */
[----:B-----5:R-:W-:Y:S01]  /*22f0*/  STG.E desc[UR6][R2.64], R23 ;  /* 0x0000001702007986 */ /* 0x020fe2000c101906 */
[----:B------:R-:W-:Y:S05]  /*2300*/  EXIT ;  /* 0x000000000000794d */ /* 0x000fea0003800000 */
.L_x_59:
[----:B------:R-:W-:-:S00]  /*2310*/  BRA `(.L_x_59) ;  /* 0xfffffffc00fc7947 */ /* 0x000fc0000383ffff */
[----:B------:R-:W-:-:S00]  /*2320*/  NOP ;  /* 0x0000000000007918 */ /* 0x000fc00000000000 */
        /* <DEDUP_REMOVED lines=13> */
.L_x_203:


//--------------------- .text._Z18partitionForRepairPiS_S_S_ii --------------------------
	.section	.text._Z18partitionForRepairPiS_S_S_ii,"ax",@progbits
	.align	128
        .global         _Z18partitionForRepairPiS_S_S_ii
        .type           _Z18partitionForRepairPiS_S_S_ii,@function
        .size           _Z18partitionForRepairPiS_S_S_ii,(.L_x_204 - _Z18partitionForRepairPiS_S_S_ii)
        .other          _Z18partitionForRepairPiS_S_S_ii,@"STO_CUDA_ENTRY STV_DEFAULT"
_Z18partitionForRepairPiS_S_S_ii:
.text._Z18partitionForRepairPiS_S_S_ii:
[----:B------:R-:W0:Y:S01]  /*0000*/  LDC R1, c[0x0][0x37c] ;  /* 0x0000df00ff017b82 */ /* 0x000e220000000800 */
[----:B------:R-:W1:Y:S01]  /*0010*/  LDCU UR4, c[0x0][0x3a0] ;  /* 0x00007400ff0477ac */ /* 0x000e620008000800 */
[----:B------:R-:W-:-:S06]  /*0020*/  MOV R0, 0x0 ;  /* 0x0000000000007802 */ /* 0x000fcc0000000f00 */
[----:B------:R2:W3:Y:S01]  /*0030*/  LDC.64 R2, c[0x4][R0] ;  /* 0x0100000000027b82 */ /* 0x0004e20000000a00 */
[----:B-1----:R-:W-:-:S06]  /*0040*/  UIMAD.WIDE UR4, UR4, 0x4, URZ ;  /* 0x00000004040478a5 */ /* 0x002fcc000f8e02ff */
[----:B------:R-:W-:Y:S02]  /*0050*/  IMAD.U32 R7, RZ, RZ, UR5 ;  /* 0x00000005ff077e24 */ /* 0x000fe4000f8e00ff */
[----:B------:R-:W-:Y:S02]  /*0060*/  IMAD.U32 R5, RZ, RZ, UR5 ;  /* 0x00000005ff057e24 */ /* 0x000fe4000f8e00ff */
[----:B------:R-:W-:Y:S02]  /*0070*/  IMAD.U32 R4, RZ, RZ, UR4 ;  /* 0x00000004ff047e24 */ /* 0x000fe4000f8e00ff */
[----:B------:R-:W-:Y:S02]  /*0080*/  IMAD.U32 R6, RZ, RZ, UR4 ;  /* 0x00000004ff067e24 */ /* 0x000fe4000f8e00ff */
[----:B--2---:R-:W-:-:S07]  /*0090*/  IMAD.MOV.U32 R5, RZ, RZ, R7 ;  /* 0x000000ffff057224 */ /* 0x004fce00078e0007 */
[----:B------:R-:W-:-:S07]  /*00a0*/  LEPC R20, `(.L_x_60) ;  /* 0x000000001014794e */ /* 0x000fce0000000000 */
[----:B0--3--:R-:W-:Y:S05]  /*00b0*/  CALL.ABS.NOINC R2 ;  /* 0x0000000002007343 */ /* 0x009fea0003c00000 */
.L_x_60:
[----:B------:R-:W0:Y:S01]  /*00c0*/  LDCU UR4, c[0x0][0x3a0] ;  /* 0x00007400ff0477ac */ /* 0x000e220008000800 */
[----:B------:R-:W1:Y:S01]  /*00d0*/  LDC.64 R2, c[0x0][0x358] ;  /* 0x0000d600ff027b82 */ /* 0x000e620000000a00 */
[----:B------:R-:W-:Y:S02]  /*00e0*/  IMAD.MOV.U32 R0, RZ, RZ, RZ ;  /* 0x000000ffff007224 */ /* 0x000fe400078e00ff */
[----:B0-----:R-:W-:-:S05]  /*00f0*/  IMAD.U32 R13, RZ, RZ, UR4 ;  /* 0x00000004ff0d7e24 */ /* 0x001fca000f8e00ff */
[----:B------:R-:W-:-:S13]  /*0100*/  ISETP.GE.AND P0, PT, R13, 0x1, PT ;  /* 0x000000010d00780c */ /* 0x000fda0003f06270 */
[----:B------:R-:W-:Y:S05]  /*0110*/  @!P0 BRA `(.L_x_61) ;  /* 0x00000018002c8947 */ /* 0x000fea0003800000 */
[----:B------:R-:W0:Y:S02]  /*0120*/  LDC R10, c[0x0][0x3a4] ;  /* 0x0000e900ff0a7b82 */ /* 0x000e240000000800 */
[----:B0-----:R-:W-:-:S13]  /*0130*/  ISETP.GE.AND P0, PT, R10, 0x1, PT ;  /* 0x000000010a00780c */ /* 0x001fda0003f06270 */
[----:B------:R-:W-:Y:S05]  /*0140*/  @!P0 BRA `(.L_x_62) ;  /* 0x0000001000f88947 */ /* 0x000fea0003800000 */
[C---:B------:R-:W-:Y:S01]  /*0150*/  LOP3.LUT R9, R10.reuse, 0x7ffffff0, RZ, 0xc0, !PT ;  /* 0x7ffffff00a097812 */ /* 0x040fe200078ec0ff */
[----:B------:R-:W-:Y:S01]  /*0160*/  BSSY.RECONVERGENT B0, `(.L_x_63) ;  /* 0x000013b000007945 */ /* 0x000fe20003800200 */
[C---:B------:R-:W-:Y:S01]  /*0170*/  LOP3.LUT R7, R10.reuse, 0xf, RZ, 0xc0, !PT ;  /* 0x0000000f0a077812 */ /* 0x040fe200078ec0ff */
[----:B------:R-:W-:Y:S01]  /*0180*/  IMAD.SHL.U32 R6, R13, 0x10, RZ ;  /* 0x000000100d067824 */ /* 0x000fe200078e00ff */
[C---:B------:R-:W-:Y:S01]  /*0190*/  LOP3.LUT R8, R10.reuse, 0x7, RZ, 0xc0, !PT ;  /* 0x000000070a087812 */ /* 0x040fe200078ec0ff */
[----:B------:R-:W-:Y:S01]  /*01a0*/  IMAD.MOV.U32 R11, RZ, RZ, RZ ;  /* 0x000000ffff0b7224 */ /* 0x000fe200078e00ff */
[----:B------:R-:W-:Y:S01]  /*01b0*/  LOP3.LUT R10, R10, 0x3, RZ, 0xc0, !PT ;  /* 0x000000030a0a7812 */ /* 0x000fe200078ec0ff */
[----:B------:R-:W-:Y:S02]  /*01c0*/  IMAD.MOV.U32 R0, RZ, RZ, RZ ;  /* 0x000000ffff007224 */ /* 0x000fe400078e00ff */
[----:B------:R-:W-:-:S07]  /*01d0*/  IMAD.MOV R12, RZ, RZ, -R9 ;  /* 0x000000ffff0c7224 */ /* 0x000fce00078e0a09 */
.L_x_70:
[----:B------:R-:W0:Y:S01]  /*01e0*/  LDCU UR4, c[0x0][0x3a4] ;  /* 0x00007480ff0477ac */ /* 0x000e220008000800 */
[----:B------:R-:W-:Y:S02]  /*01f0*/  IMAD.MOV.U32 R28, RZ, RZ, RZ ;  /* 0x000000ffff1c7224 */ /* 0x000fe400078e00ff */
[----:B------:R-:W-:Y:S01]  /*0200*/  IMAD.MOV.U32 R37, RZ, RZ, RZ ;  /* 0x000000ffff257224 */ /* 0x000fe200078e00ff */
[----:B0-----:R-:W-:-:S09]  /*0210*/  UISETP.GE.U32.AND UP0, UPT, UR4, 0x10, UPT ;  /* 0x000000100400788c */ /* 0x001fd2000bf06070 */
[----:B------:R-:W-:Y:S05]  /*0220*/  BRA.U !UP0, `(.L_x_64) ;  /* 0x0000000908287547 */ /* 0x000fea000b800000 */
[----:B------:R-:W0:Y:S01]  /*0230*/  LDC R20, c[0x0][0x3a0] ;  /* 0x0000e800ff147b82 */ /* 0x000e220000000800 */
[----:B------:R-:W-:Y:S01]  /*0240*/  BSSY.RECONVERGENT B1, `(.L_x_65) ;  /* 0x0000087000017945 */ /* 0x000fe20003800200 */
[----:B------:R-:W-:Y:S02]  /*0250*/  IMAD.MOV.U32 R37, RZ, RZ, RZ ;  /* 0x000000ffff257224 */ /* 0x000fe400078e00ff */
[----:B------:R-:W-:Y:S02]  /*0260*/  IMAD.MOV.U32 R22, RZ, RZ, R12 ;  /* 0x000000ffff167224 */ /* 0x000fe400078e000c */
[----:B------:R-:W-:-:S04]  /*0270*/  IMAD.WIDE.U32 R30, R11, 0x4, RZ ;  /* 0x000000040b1e7825 */ /* 0x000fc800078e00ff */
[----:B0-----:R-:W-:Y:S02]  /*0280*/  IMAD.IADD R13, R11, 0x1, R20 ;  /* 0x000000010b0d7824 */ /* 0x001fe400078e0214 */
[C-C-:B------:R-:W-:Y:S02]  /*0290*/  IMAD R15, R20.reuse, 0x2, R11.reuse ;  /* 0x00000002140f7824 */ /* 0x140fe400078e020b */
[C-C-:B------:R-:W-:Y:S02]  /*02a0*/  IMAD R17, R20.reuse, 0x3, R11.reuse ;  /* 0x0000000314117824 */ /* 0x140fe400078e020b */
[C-C-:B------:R-:W-:Y:S02]  /*02b0*/  IMAD R19, R20.reuse, 0x4, R11.reuse ;  /* 0x0000000414137824 */ /* 0x140fe400078e020b */
[C-C-:B------:R-:W-:Y:S02]  /*02c0*/  IMAD R21, R20.reuse, 0x5, R11.reuse ;  /* 0x0000000514157824 */ /* 0x140fe400078e020b */
[----:B------:R-:W-:-:S02]  /*02d0*/  IMAD R23, R20, 0x6, R11 ;  /* 0x0000000614177824 */ /* 0x000fc400078e020b */
[C-C-:B------:R-:W-:Y:S02]  /*02e0*/  IMAD R25, R20.reuse, 0x7, R11.reuse ;  /* 0x0000000714197824 */ /* 0x140fe400078e020b */
[C-C-:B------:R-:W-:Y:S02]  /*02f0*/  IMAD R27, R20.reuse, 0x8, R11.reuse ;  /* 0x00000008141b7824 */ /* 0x140fe400078e020b */
[C-C-:B------:R-:W-:Y:S02]  /*0300*/  IMAD R39, R20.reuse, 0x9, R11.reuse ;  /* 0x0000000914277824 */ /* 0x140fe400078e020b */
[C-C-:B------:R-:W-:Y:S02]  /*0310*/  IMAD R43, R20.reuse, 0xa, R11.reuse ;  /* 0x0000000a142b7824 */ /* 0x140fe400078e020b */
[C-C-:B------:R-:W-:Y:S02]  /*0320*/  IMAD R45, R20.reuse, 0xb, R11.reuse ;  /* 0x0000000b142d7824 */ /* 0x140fe400078e020b */
[----:B------:R-:W-:-:S02]  /*0330*/  IMAD R14, R20, 0xc, R11 ;  /* 0x0000000c140e7824 */ /* 0x000fc400078e020b */
[C-C-:B------:R-:W-:Y:S02]  /*0340*/  IMAD R16, R20.reuse, 0xd, R11.reuse ;  /* 0x0000000d14107824 */ /* 0x140fe400078e020b */
[C-C-:B------:R-:W-:Y:S02]  /*0350*/  IMAD R18, R20.reuse, 0xe, R11.reuse ;  /* 0x0000000e14127824 */ /* 0x140fe400078e020b */
[----:B------:R-:W-:-:S07]  /*0360*/  IMAD R20, R20, 0xf, R11 ;  /* 0x0000000f14147824 */ /* 0x000fce00078e020b */
.L_x_66:
[----:B------:R-:W0:Y:S01]  /*0370*/  LDC.64 R28, c[0x0][0x388] ;  /* 0x0000e200ff1c7b82 */ /* 0x000e220000000a00 */
[----:B------:R-:W2:Y:S01]  /*0380*/  LDCU.128 UR4, c[0x0][0x380] ;  /* 0x00007000ff0477ac */ /* 0x000ea20008000c00 */
[C---:B-1----:R-:W-:Y:S02]  /*0390*/  R2UR UR8, R2.reuse ;  /* 0x00000000020872ca */ /* 0x042fe400000e0000 */
[C---:B------:R-:W-:Y:S02]  /*03a0*/  R2UR UR9, R3.reuse ;  /* 0x00000000030972ca */ /* 0x040fe400000e0000 */
[C---:B------:R-:W-:Y:S02]  /*03b0*/  R2UR UR10, R2.reuse ;  /* 0x00000000020a72ca */ /* 0x040fe400000e0000 */
[----:B------:R-:W-:Y:S02]  /*03c0*/  R2UR UR11, R3 ;  /* 0x00000000030b72ca */ /* 0x000fe400000e0000 */
[----:B------:R-:W-:-:S02]  /*03d0*/  R2UR UR12, R2 ;  /* 0x00000000020c72ca */ /* 0x000fc400000e0000 */
[C---:B------:R-:W-:Y:S02]  /*03e0*/  R2UR UR13, R3.reuse ;  /* 0x00000000030d72ca */ /* 0x040fe400000e0000 */
[----:B------:R-:W-:Y:S02]  /*03f0*/  R2UR UR14, R2 ;  /* 0x00000000020e72ca */ /* 0x000fe400000e0000 */
[----:B------:R-:W-:Y:S02]  /*0400*/  R2UR UR15, R3 ;  /* 0x00000000030f72ca */ /* 0x000fe400000e0000 */
[----:B--2---:R-:W-:-:S04]  /*0410*/  IADD3 R34, P0, PT, R30, UR6, RZ ;  /* 0x000000061e227c10 */ /* 0x004fc8000ff1e0ff */
[----:B------:R-:W-:Y:S01]  /*0420*/  IADD3.X R35, PT, PT, R31, UR7, RZ, P0, !PT ;  /* 0x000000071f237c10 */ /* 0x000fe200087fe4ff */
[----:B0-----:R-:W-:-:S04]  /*0430*/  IMAD.WIDE.U32 R40, R13, 0x4, R28 ;  /* 0x000000040d287825 */ /* 0x001fc800078e001c */
[----:B------:R0:W2:Y:S01]  /*0440*/  LDG.E R24, desc[UR8][R34.64] ;  /* 0x0000000822187981 */ /* 0x0000a2000c1e1900 */
[----:B------:R-:W-:-:S03]  /*0450*/  IMAD.WIDE.U32 R32, R15, 0x4, R28 ;  /* 0x000000040f207825 */ /* 0x000fc600078e001c */
[----:B------:R-:W2:Y:S04]  /*0460*/  LDG.E R36, desc[UR10][R40.64] ;  /* 0x0000000a28247981 */ /* 0x000ea8000c1e1900 */
[----:B------:R1:W3:Y:S01]  /*0470*/  LDG.E R38, desc[UR12][R32.64] ;  /* 0x0000000c20267981 */ /* 0x0002e2000c1e1900 */
[----:B0-----:R-:W-:-:S05]  /*0480*/  IMAD.WIDE.U32 R34, R17, 0x4, R28 ;  /* 0x0000000411227825 */ /* 0x001fca00078e001c */
[----:B------:R0:W3:Y:S01]  /*0490*/  LDG.E R44, desc[UR14][R34.64] ;  /* 0x0000000e222c7981 */ /* 0x0000e2000c1e1900 */
[----:B------:R-:W-:Y:S02]  /*04a0*/  R2UR UR6, R2 ;  /* 0x00000000020672ca */ /* 0x000fe400000e0000 */
[----:B------:R-:W-:Y:S01]  /*04b0*/  R2UR UR7, R3 ;  /* 0x00000000030772ca */ /* 0x000fe200000e0000 */
[----:B-1----:R-:W-:-:S04]  /*04c0*/  IMAD.WIDE.U32 R32, R19, 0x4, R28 ;  /* 0x0000000413207825 */ /* 0x002fc800078e001c */
[----:B------:R-:W-:-:S04]  /*04d0*/  IMAD.WIDE.U32 R40, R21, 0x4, R28 ;  /* 0x0000000415287825 */ /* 0x000fc800078e001c */
[--C-:B0-----:R-:W-:Y:S01]  /*04e0*/  IMAD.WIDE.U32 R34, R25, 0x4, R28.reuse ;  /* 0x0000000419227825 */ /* 0x101fe200078e001c */
[----:B------:R-:W4:Y:S04]  /*04f0*/  LDG.E R42, desc[UR8][R40.64] ;  /* 0x00000008282a7981 */ /* 0x000f28000c1e1900 */
[----:B------:R0:W4:Y:S04]  /*0500*/  LDG.E R26, desc[UR6][R32.64] ;  /* 0x00000006201a7981 */ /* 0x000128000c1e1900 */
[----:B------:R-:W5:Y:S01]  /*0510*/  LDG.E R35, desc[UR10][R34.64] ;  /* 0x0000000a22237981 */ /* 0x000f62000c1e1900 */
[----:B0-----:R-:W-:-:S04]  /*0520*/  IMAD.WIDE.U32 R32, R27, 0x4, R28 ;  /* 0x000000041b207825 */ /* 0x001fc800078e001c */
[----:B------:R-:W-:Y:S01]  /*0530*/  IMAD.WIDE.U32 R40, R45, 0x4, R28 ;  /* 0x000000042d287825 */ /* 0x000fe200078e001c */
[----:B--2---:R-:W-:-:S03]  /*0540*/  IADD3 R24, PT, PT, R36, R24, R37 ;  /* 0x0000001824187210 */ /* 0x004fc60007ffe025 */
[----:B------:R-:W-:Y:S01]  /*0550*/  IMAD.WIDE.U32 R36, R23, 0x4, R28 ;  /* 0x0000000417247825 */ /* 0x000fe200078e001c */
[----:B---3--:R-:W-:-:S04]  /*0560*/  IADD3 R38, PT, PT, R44, R24, R38 ;  /* 0x000000182c267210 */ /* 0x008fc80007ffe026 */
[----:B------:R0:W5:Y:S04]  /*0570*/  LDG.E R24, desc[UR6][R36.64] ;  /* 0x0000000624187981 */ /* 0x000168000c1e1900 */
[----:B------:R1:W2:Y:S01]  /*0580*/  LDG.E R44, desc[UR8][R32.64] ;  /* 0x00000008202c7981 */ /* 0x0002a2000c1e1900 */
[----:B0-----:R-:W-:-:S04]  /*0590*/  IMAD.WIDE.U32 R36, R39, 0x4, R28 ;  /* 0x0000000427247825 */ /* 0x001fc800078e001c */
[----:B-1----:R-:W-:Y:S01]  /*05a0*/  IMAD.WIDE.U32 R32, R43, 0x4, R28 ;  /* 0x000000042b207825 */ /* 0x002fe200078e001c */
[----:B------:R0:W2:Y:S05]  /*05b0*/  LDG.E R34, desc[UR12][R36.64] ;  /* 0x0000000c24227981 */ /* 0x0000aa000c1e1900 */
[----:B------:R-:W3:Y:S01]  /*05c0*/  LDG.E R32, desc[UR6][R32.64] ;  /* 0x0000000620207981 */ /* 0x000ee2000c1e1900 */
[----:B0-----:R-:W0:Y:S03]  /*05d0*/  LDC.64 R36, c[0x0][0x380] ;  /* 0x0000e000ff247b82 */ /* 0x001e260000000a00 */
[----:B------:R1:W3:Y:S01]  /*05e0*/  LDG.E R33, desc[UR8][R40.64] ;  /* 0x0000000828217981 */ /* 0x0002e2000c1e1900 */
[----:B----4-:R-:W-:-:S02]  /*05f0*/  IADD3 R26, PT, PT, R42, R38, R26 ;  /* 0x000000262a1a7210 */ /* 0x010fc40007ffe01a */
[----:B-1----:R-:W-:Y:S02]  /*0600*/  IADD3 R40, P0, PT, R30, UR4, RZ ;  /* 0x000000041e287c10 */ /* 0x002fe4000ff1e0ff */
[----:B------:R-:W-:Y:S02]  /*0610*/  R2UR UR4, R2 ;  /* 0x00000000020472ca */ /* 0x000fe400000e0000 */
[----:B------:R-:W-:Y:S02]  /*0620*/  IADD3.X R41, PT, PT, R31, UR5, RZ, P0, !PT ;  /* 0x000000051f297c10 */ /* 0x000fe400087fe4ff */
[----:B------:R-:W-:-:S03]  /*0630*/  R2UR UR5, R3 ;  /* 0x00000000030572ca */ /* 0x000fc600000e0000 */
[----:B------:R-:W4:Y:S01]  /*0640*/  LDG.E R40, desc[UR6][R40.64] ;  /* 0x0000000628287981 */ /* 0x000f22000c1e1900 */
[----:B-----5:R-:W-:-:S04]  /*0650*/  IADD3 R35, PT, PT, R35, R26, R24 ;  /* 0x0000001a23237210 */ /* 0x020fc80007ffe018 */
[----:B--2---:R-:W-:Y:S01]  /*0660*/  IADD3 R26, PT, PT, R34, R35, R44 ;  /* 0x00000023221a7210 */ /* 0x004fe20007ffe02c */
[----:B0-----:R-:W-:-:S05]  /*0670*/  IMAD.WIDE.U32 R34, R15, 0x4, R36 ;  /* 0x000000040f227825 */ /* 0x001fca00078e0024 */
[----:B------:R0:W4:Y:S01]  /*0680*/  LDG.E R42, desc[UR4][R34.64] ;  /* 0x00000004222a7981 */ /* 0x000122000c1e1900 */
[----:B---3--:R-:W-:Y:S01]  /*0690*/  IADD3 R26, PT, PT, R33, R26, R32 ;  /* 0x0000001a211a7210 */ /* 0x008fe20007ffe020 */
[----:B------:R-:W-:-:S04]  /*06a0*/  IMAD.WIDE.U32 R32, R13, 0x4, R36 ;  /* 0x000000040d207825 */ /* 0x000fc800078e0024 */
[--C-:B0-----:R-:W-:Y:S01]  /*06b0*/  IMAD.WIDE.U32 R34, R19, 0x4, R36.reuse ;  /* 0x0000000413227825 */ /* 0x101fe200078e0024 */
[----:B------:R0:W4:Y:S04]  /*06c0*/  LDG.E R38, desc[UR8][R32.64] ;  /* 0x0000000820267981 */ /* 0x000128000c1e1900 */
[----:B------:R-:W2:Y:S01]  /*06d0*/  LDG.E R44, desc[UR6][R34.64] ;  /* 0x00000006222c7981 */ /* 0x000ea2000c1e1900 */
[----:B0-----:R-:W-:-:S05]  /*06e0*/  IMAD.WIDE.U32 R32, R17, 0x4, R36 ;  /* 0x0000000411207825 */ /* 0x001fca00078e0024 */
[----:B------:R0:W2:Y:S02]  /*06f0*/  LDG.E R24, desc[UR10][R32.64] ;  /* 0x0000000a20187981 */ /* 0x0000a4000c1e1900 */
[----:B0-----:R-:W-:-:S06]  /*0700*/  IMAD.WIDE.U32 R32, R21, 0x4, R36 ;  /* 0x0000000415207825 */ /* 0x001fcc00078e0024 */
[----:B------:R-:W3:Y:S01]  /*0710*/  LDG.E R33, desc[UR4][R32.64] ;  /* 0x0000000420217981 */ /* 0x000ee2000c1e1900 */
[----:B------:R-:W-:Y:S01]  /*0720*/  IMAD.WIDE.U32 R34, R14, 0x4, R28 ;  /* 0x000000040e227825 */ /* 0x000fe200078e001c */
[----:B----4-:R-:W-:-:S03]  /*0730*/  IADD3 R42, PT, PT, R42, R40, R38 ;  /* 0x000000282a2a7210 */ /* 0x010fc60007ffe026 */
[----:B------:R-:W-:Y:S01]  /*0740*/  IMAD.WIDE.U32 R40, R16, 0x4, R28 ;  /* 0x0000000410287825 */ /* 0x000fe200078e001c */
[----:B------:R-:W4:Y:S01]  /*0750*/  LDG.E R38, desc[UR6][R34.64] ;  /* 0x0000000622267981 */ /* 0x000f22000c1e1900 */
[----:B--2---:R-:W-:-:S03]  /*0760*/  IADD3 R24, PT, PT, R44, R42, R24 ;  /* 0x0000002a2c187210 */ /* 0x004fc60007ffe018 */
[----:B------:R0:W4:Y:S02]  /*0770*/  LDG.E R44, desc[UR8][R40.64] ;  /* 0x00000008282c7981 */ /* 0x000124000c1e1900 */
[----:B0-----:R-:W-:-:S05]  /*0780*/  IMAD.WIDE.U32 R40, R23, 0x4, R36 ;  /* 0x0000000417287825 */ /* 0x001fca00078e0024 */
[----:B------:R-:W3:Y:S01]  /*0790*/  LDG.E R42, desc[UR6][R40.64] ;  /* 0x00000006282a7981 */ /* 0x000ee2000c1e1900 */
[----:B------:R-:W-:Y:S01]  /*07a0*/  IMAD.WIDE.U32 R34, R25, 0x4, R36 ;  /* 0x0000000419227825 */ /* 0x000fe200078e0024 */
[----:B----4-:R-:W-:Y:S02]  /*07b0*/  IADD3 R26, PT, PT, R44, R26, R38 ;  /* 0x0000001a2c1a7210 */ /* 0x010fe40007ffe026 */
[----:B---3--:R-:W-:Y:S01]  /*07c0*/  IADD3 R24, PT, PT, R42, R24, R33 ;  /* 0x000000182a187210 */ /* 0x008fe20007ffe021 */
[--C-:B------:R-:W-:Y:S01]  /*07d0*/  IMAD.WIDE.U32 R32, R27, 0x4, R36.reuse ;  /* 0x000000041b207825 */ /* 0x100fe200078e0024 */
[----:B------:R0:W2:Y:S04]  /*07e0*/  LDG.E R42, desc[UR4][R34.64] ;  /* 0x00000004222a7981 */ /* 0x0000a8000c1e1900 */
[----:B------:R1:W2:Y:S01]  /*07f0*/  LDG.E R41, desc[UR6][R32.64] ;  /* 0x0000000620297981 */ /* 0x0002a2000c1e1900 */
[----:B0-----:R-:W-:-:S04]  /*0800*/  IMAD.WIDE.U32 R34, R39, 0x4, R36 ;  /* 0x0000000427227825 */ /* 0x001fc800078e0024 */
[--C-:B-1----:R-:W-:Y:S01]  /*0810*/  IMAD.WIDE.U32 R32, R43, 0x4, R36.reuse ;  /* 0x000000042b207825 */ /* 0x102fe200078e0024 */
[----:B------:R0:W3:Y:S04]  /*0820*/  LDG.E R38, desc[UR8][R34.64] ;  /* 0x0000000822267981 */ /* 0x0000e8000c1e1900 */
[----:B------:R1:W3:Y:S01]  /*0830*/  LDG.E R44, desc[UR4][R32.64] ;  /* 0x00000004202c7981 */ /* 0x0002e2000c1e1900 */
[----:B0-----:R-:W-:-:S04]  /*0840*/  IMAD.WIDE.U32 R34, R14, 0x4, R36 ;  /* 0x000000040e227825 */ /* 0x001fc800078e0024 */
[----:B-1----:R-:W-:Y:S02]  /*0850*/  IMAD.WIDE.U32 R32, R45, 0x4, R36 ;  /* 0x000000042d207825 */ /* 0x002fe400078e0024 */
[----:B------:R-:W4:Y:S04]  /*0860*/  LDG.E R34, desc[UR6][R34.64] ;  /* 0x0000000622227981 */ /* 0x000f28000c1e1900 */
[----:B------:R-:W4:Y:S01]  /*0870*/  LDG.E R33, desc[UR4][R32.64] ;  /* 0x0000000420217981 */ /* 0x000f22000c1e1900 */
[----:B--2---:R-:W-:Y:S01]  /*0880*/  IADD3 R42, PT, PT, R41, R24, R42 ;  /* 0x00000018292a7210 */ /* 0x004fe20007ffe02a */
[----:B------:R-:W-:-:S04]  /*0890*/  IMAD.WIDE.U32 R40, R18, 0x4, R28 ;  /* 0x0000000412287825 */ /* 0x000fc800078e001c */
[----:B------:R-:W-:Y:S01]  /*08a0*/  IMAD.WIDE.U32 R28, R20, 0x4, R28 ;  /* 0x00000004141c7825 */ /* 0x000fe200078e001c */
[----:B------:R0:W2:Y:S01]  /*08b0*/  LDG.E R24, desc[UR6][R40.64] ;  /* 0x0000000628187981 */ /* 0x0000a2000c1e1900 */
[----:B---3--:R-:W-:Y:S02]  /*08c0*/  IADD3 R38, PT, PT, R44, R42, R38 ;  /* 0x0000002a2c267210 */ /* 0x008fe40007ffe026 */
[--C-:B0-----:R-:W-:Y:S01]  /*08d0*/  IMAD.WIDE.U32 R40, R16, 0x4, R36.reuse ;  /* 0x0000000410287825 */ /* 0x101fe200078e0024 */
[----:B------:R0:W2:Y:S05]  /*08e0*/  LDG.E R42, desc[UR10][R28.64] ;  /* 0x0000000a1c2a7981 */ /* 0x0000aa000c1e1900 */
[----:B------:R-:W3:Y:S01]  /*08f0*/  LDG.E R40, desc[UR8][R40.64] ;  /* 0x0000000828287981 */ /* 0x000ee2000c1e1900 */
[----:B0-----:R-:W-:-:S04]  /*0900*/  IMAD.WIDE.U32 R28, R18, 0x4, R36 ;  /* 0x00000004121c7825 */ /* 0x001fc800078e0024 */
[----:B------:R-:W-:Y:S01]  /*0910*/  IMAD.WIDE.U32 R36, R20, 0x4, R36 ;  /* 0x0000000414247825 */ /* 0x000fe200078e0024 */
[----:B------:R-:W3:Y:S05]  /*0920*/  LDG.E R44, desc[UR10][R28.64] ;  /* 0x0000000a1c2c7981 */ /* 0x000eea000c1e1900 */
[----:B------:R-:W5:Y:S01]  /*0930*/  LDG.E R37, desc[UR4][R36.64] ;  /* 0x0000000424257981 */ /* 0x000f62000c1e1900 */
[----:B------:R-:W-:-:S05]  /*0940*/  VIADD R22, R22, 0x10 ;  /* 0x0000001016167836 */ /* 0x000fca0000000000 */
[----:B------:R-:W-:Y:S02]  /*0950*/  ISETP.NE.AND P0, PT, R22, RZ, PT ;  /* 0x000000ff1600720c */ /* 0x000fe40003f05270 */
[----:B----4-:R-:W-:Y:S01]  /*0960*/  IADD3 R38, PT, PT, R34, R38, R33 ;  /* 0x0000002622267210 */ /* 0x010fe20007ffe021 */
[C---:B------:R-:W-:Y:S02]  /*0970*/  IMAD.IADD R13, R6.reuse, 0x1, R13 ;  /* 0x00000001060d7824 */ /* 0x040fe400078e020d */
[C---:B------:R-:W-:Y:S02]  /*0980*/  IMAD.IADD R15, R6.reuse, 0x1, R15 ;  /* 0x00000001060f7824 */ /* 0x040fe400078e020f */
[C---:B------:R-:W-:Y:S02]  /*0990*/  IMAD.IADD R17, R6.reuse, 0x1, R17 ;  /* 0x0000000106117824 */ /* 0x040fe400078e0211 */
[C---:B------:R-:W-:Y:S02]  /*09a0*/  IMAD.IADD R19, R6.reuse, 0x1, R19 ;  /* 0x0000000106137824 */ /* 0x040fe400078e0213 */
[----:B------:R-:W-:-:S02]  /*09b0*/  IMAD.IADD R21, R6, 0x1, R21 ;  /* 0x0000000106157824 */ /* 0x000fc400078e0215 */
[C---:B------:R-:W-:Y:S02]  /*09c0*/  IMAD.IADD R23, R6.reuse, 0x1, R23 ;  /* 0x0000000106177824 */ /* 0x040fe400078e0217 */
        /* <DEDUP_REMOVED lines=9> */
[----:B------:R-:W-:Y:S01]  /*0a60*/  IMAD.WIDE.U32 R30, R6, 0x4, R30 ;  /* 0x00000004061e7825 */ /* 0x000fe200078e001e */
[----:B--2---:R-:W-:Y:S02]  /*0a70*/  IADD3 R24, PT, PT, R42, R26, R24 ;  /* 0x0000001a2a187210 */ /* 0x004fe40007ffe018 */
[----:B---3--:R-:W-:-:S04]  /*0a80*/  IADD3 R38, PT, PT, R44, R38, R40 ;  /* 0x000000262c267210 */ /* 0x008fc80007ffe028 */
[----:B-----5:R-:W-:Y:S01]  /*0a90*/  IADD3 R37, PT, PT, R24, -R38, -R37 ;  /* 0x8000002618257210 */ /* 0x020fe20007ffe825 */
[----:B------:R-:W-:Y:S06]  /*0aa0*/  @P0 BRA `(.L_x_66) ;  /* 0xfffffff800300947 */ /* 0x000fec000383ffff */
[----:B------:R-:W-:Y:S05]  /*0ab0*/  BSYNC.RECONVERGENT B1 ;  /* 0x0000000000017941 */ /* 0x000fea0003800200 */
.L_x_65:
[----:B------:R-:W-:-:S07]  /*0ac0*/  IMAD.MOV.U32 R28, RZ, RZ, R9 ;  /* 0x000000ffff1c7224 */ /* 0x000fce00078e0009 */
.L_x_64:
[----:B------:R-:W-:-:S13]  /*0ad0*/  ISETP.NE.AND P0, PT, R7, RZ, PT ;  /* 0x000000ff0700720c */ /* 0x000fda0003f05270 */
[----:B------:R-:W-:Y:S05]  /*0ae0*/  @!P0 BRA `(.L_x_67) ;  /* 0x0000000800608947 */ /* 0x000fea0003800000 */
[----:B------:R-:W-:Y:S01]  /*0af0*/  VIADD R13, R7, 0xffffffff ;  /* 0xffffffff070d7836 */ /* 0x000fe20000000000 */
[----:B------:R-:W-:-:S04]  /*0b00*/  ISETP.NE.AND P1, PT, R8, RZ, PT ;  /* 0x000000ff0800720c */ /* 0x000fc80003f25270 */
[----:B------:R-:W-:-:S13]  /*0b10*/  ISETP.GE.U32.AND P0, PT, R13, 0x7, PT ;  /* 0x000000070d00780c */ /* 0x000fda0003f06070 */
[----:B------:R-:W-:Y:S05]  /*0b20*/  @!P0 BRA `(.L_x_68) ;  /* 0x0000000400088947 */ /* 0x000fea0003800000 */
[----:B------:R-:W0:Y:S01]  /*0b30*/  LDCU UR4, c[0x0][0x3a0] ;  /* 0x00007400ff0477ac */ /* 0x000e220008000800 */
[----:B------:R-:W2:Y:S01]  /*0b40*/  LDC.64 R16, c[0x0][0x388] ;  /* 0x0000e200ff107b82 */ /* 0x000ea20000000a00 */
[C---:B-1----:R-:W-:Y:S02]  /*0b50*/  R2UR UR6, R2.reuse ;  /* 0x00000000020672ca */ /* 0x042fe400000e0000 */
[C---:B------:R-:W-:Y:S02]  /*0b60*/  R2UR UR7, R3.reuse ;  /* 0x00000000030772ca */ /* 0x040fe400000e0000 */
[----:B------:R-:W-:Y:S02]  /*0b70*/  R2UR UR8, R2 ;  /* 0x00000000020872ca */ /* 0x000fe400000e0000 */
[----:B------:R-:W-:Y:S01]  /*0b80*/  R2UR UR9, R3 ;  /* 0x00000000030972ca */ /* 0x000fe200000e0000 */
[----:B------:R-:W1:Y:S01]  /*0b90*/  LDC.64 R14, c[0x0][0x380] ;  /* 0x0000e000ff0e7b82 */ /* 0x000e620000000a00 */
[----:B0-----:R-:W-:-:S04]  /*0ba0*/  IMAD R21, R28, UR4, R11 ;  /* 0x000000041c157c24 */ /* 0x001fc8000f8e020b */
[----:B------:R-:W-:Y:S01]  /*0bb0*/  VIADD R23, R21, UR4 ;  /* 0x0000000415177c36 */ /* 0x000fe20008000000 */
[C---:B------:R-:W-:Y:S02]  /*0bc0*/  R2UR UR16, R2.reuse ;  /* 0x00000000021072ca */ /* 0x040fe400000e0000 */
[----:B------:R-:W-:Y:S01]  /*0bd0*/  R2UR UR17, R3 ;  /* 0x00000000031172ca */ /* 0x000fe200000e0000 */
[----:B------:R-:W-:Y:S01]  /*0be0*/  VIADD R27, R23, UR4 ;  /* 0x00000004171b7c36 */ /* 0x000fe20008000000 */
[----:B------:R-:W-:Y:S01]  /*0bf0*/  R2UR UR18, R2 ;  /* 0x00000000021272ca */ /* 0x000fe200000e0000 */
[----:B--2---:R-:W-:-:S04]  /*0c00*/  IMAD.WIDE.U32 R18, R21, 0x4, R16 ;  /* 0x0000000415127825 */ /* 0x004fc800078e0010 */
[----:B------:R-:W-:Y:S01]  /*0c10*/  VIADD R26, R27, UR4 ;  /* 0x000000041b1a7c36 */ /* 0x000fe20008000000 */
[----:B------:R-:W-:Y:S01]  /*0c20*/  R2UR UR19, R3 ;  /* 0x00000000031372ca */ /* 0x000fe200000e0000 */
[--C-:B------:R-:W-:Y:S01]  /*0c30*/  IMAD.WIDE.U32 R32, R23, 0x4, R16.reuse ;  /* 0x0000000417207825 */ /* 0x100fe200078e0010 */
[----:B------:R-:W-:Y:S01]  /*0c40*/  R2UR UR10, R2 ;  /* 0x00000000020a72ca */ /* 0x000fe200000e0000 */
[----:B------:R1:W2:Y:S02]  /*0c50*/  LDG.E R31, desc[UR6][R18.64] ;  /* 0x00000006121f7981 */ /* 0x0002a4000c1e1900 */
[----:B------:R-:W-:Y:S01]  /*0c60*/  VIADD R41, R26, UR4 ;  /* 0x000000041a297c36 */ /* 0x000fe20008000000 */
[----:B------:R-:W-:Y:S02]  /*0c70*/  R2UR UR11, R3 ;  /* 0x00000000030b72ca */ /* 0x000fe400000e0000 */
[C---:B------:R-:W-:Y:S01]  /*0c80*/  R2UR UR14, R2.reuse ;  /* 0x00000000020e72ca */ /* 0x040fe200000e0000 */
[----:B------:R-:W-:Y:S01]  /*0c90*/  VIADD R35, R41, UR4 ;  /* 0x0000000429237c36 */ /* 0x000fe20008000000 */
[----:B------:R-:W-:Y:S01]  /*0ca0*/  R2UR UR15, R3 ;  /* 0x00000000030f72ca */ /* 0x000fe200000e0000 */
[--C-:B------:R-:W-:Y:S01]  /*0cb0*/  IMAD.WIDE.U32 R38, R41, 0x4, R16.reuse ;  /* 0x0000000429267825 */ /* 0x100fe200078e0010 */
[----:B------:R-:W-:Y:S01]  /*0cc0*/  R2UR UR12, R2 ;  /* 0x00000000020c72ca */ /* 0x000fe200000e0000 */
[----:B------:R-:W2:Y:S01]  /*0cd0*/  LDG.E R32, desc[UR8][R32.64] ;  /* 0x0000000820207981 */ /* 0x000ea2000c1e1900 */
[----:B------:R-:W-:Y:S01]  /*0ce0*/  R2UR UR13, R3 ;  /* 0x00000000030d72ca */ /* 0x000fe200000e0000 */
[----:B------:R-:W-:-:S02]  /*0cf0*/  IMAD.WIDE.U32 R24, R35, 0x4, R16 ;  /* 0x0000000423187825 */ /* 0x000fc400078e0010 */
[----:B------:R0:W3:Y:S02]  /*0d00*/  LDG.E R13, desc[UR16][R38.64] ;  /* 0x00000010260d7981 */ /* 0x0000e4000c1e1900 */
[--C-:B-1----:R-:W-:Y:S02]  /*0d10*/  IMAD.WIDE.U32 R18, R21, 0x4, R14.reuse ;  /* 0x0000000415127825 */ /* 0x102fe400078e000e */
[----:B------:R1:W3:Y:S02]  /*0d20*/  LDG.E R34, desc[UR18][R24.64] ;  /* 0x0000001218227981 */ /* 0x0002e4000c1e1900 */
[----:B------:R-:W-:Y:S02]  /*0d30*/  IMAD.WIDE.U32 R20, R23, 0x4, R14 ;  /* 0x0000000417147825 */ /* 0x000fe400078e000e */
[----:B------:R4:W5:Y:S02]  /*0d40*/  LDG.E R33, desc[UR6][R18.64] ;  /* 0x0000000612217981 */ /* 0x000964000c1e1900 */
[----:B0-----:R-:W-:-:S02]  /*0d50*/  VIADD R39, R35, UR4 ;  /* 0x0000000423277c36 */ /* 0x001fc40008000000 */
[C-C-:B------:R-:W-:Y:S01]  /*0d60*/  IMAD.WIDE.U32 R44, R27.reuse, 0x4, R16.reuse ;  /* 0x000000041b2c7825 */ /* 0x140fe200078e0010 */
[----:B------:R0:W5:Y:S03]  /*0d70*/  LDG.E R36, desc[UR8][R20.64] ;  /* 0x0000000814247981 */ /* 0x000166000c1e1900 */
[C---:B------:R-:W-:Y:S01]  /*0d80*/  IMAD.WIDE.U32 R42, R26.reuse, 0x4, R16 ;  /* 0x000000041a2a7825 */ /* 0x040fe200078e0010 */
[----:B------:R-:W3:Y:S03]  /*0d90*/  LDG.E R29, desc[UR10][R44.64] ;  /* 0x0000000a2c1d7981 */ /* 0x000ee6000c1e1900 */
[--C-:B------:R-:W-:Y:S01]  /*0da0*/  IMAD.WIDE.U32 R22, R27, 0x4, R14.reuse ;  /* 0x000000041b167825 */ /* 0x100fe200078e000e */
[----:B------:R-:W3:Y:S03]  /*0db0*/  LDG.E R30, desc[UR14][R42.64] ;  /* 0x0000000e2a1e7981 */ /* 0x000ee6000c1e1900 */
[--C-:B-1----:R-:W-:Y:S01]  /*0dc0*/  IMAD.WIDE.U32 R24, R41, 0x4, R14.reuse ;  /* 0x0000000429187825 */ /* 0x102fe200078e000e */
[----:B------:R1:W5:Y:S03]  /*0dd0*/  LDG.E R40, desc[UR12][R22.64] ;  /* 0x0000000c16287981 */ /* 0x000366000c1e1900 */
[----:B------:R-:W-:-:S02]  /*0de0*/  IMAD.WIDE.U32 R26, R26, 0x4, R14 ;  /* 0x000000041a1a7825 */ /* 0x000fc400078e000e */
[----:B------:R-:W5:Y:S02]  /*0df0*/  LDG.E R25, desc[UR6][R24.64] ;  /* 0x0000000618197981 */ /* 0x000f64000c1e1900 */
[C---:B------:R-:W-:Y:S02]  /*0e00*/  VIADD R41, R39.reuse, UR4 ;  /* 0x0000000427297c36 */ /* 0x040fe40008000000 */
[----:B----4-:R-:W-:Y:S01]  /*0e10*/  IMAD.WIDE.U32 R18, R39, 0x4, R16 ;  /* 0x0000000427127825 */ /* 0x010fe200078e0010 */
[----:B------:R-:W4:Y:S03]  /*0e20*/  LDG.E R26, desc[UR10][R26.64] ;  /* 0x0000000a1a1a7981 */ /* 0x000f26000c1e1900 */
[--C-:B0-----:R-:W-:Y:S02]  /*0e30*/  IMAD.WIDE.U32 R20, R35, 0x4, R14.reuse ;  /* 0x0000000423147825 */ /* 0x101fe400078e000e */
[----:B------:R-:W4:Y:S02]  /*0e40*/  LDG.E R18, desc[UR10][R18.64] ;  /* 0x0000000a12127981 */ /* 0x000f24000c1e1900 */
[----:B-1----:R-:W-:-:S02]  /*0e50*/  IMAD.WIDE.U32 R22, R39, 0x4, R14 ;  /* 0x0000000427167825 */ /* 0x002fc400078e000e */
[----:B------:R-:W4:Y:S02]  /*0e60*/  LDG.E R20, desc[UR8][R20.64] ;  /* 0x0000000814147981 */ /* 0x000f24000c1e1900 */
[C---:B------:R-:W-:Y:S02]  /*0e70*/  IMAD.WIDE.U32 R16, R41.reuse, 0x4, R16 ;  /* 0x0000000429107825 */ /* 0x040fe400078e0010 */
[----:B------:R-:W4:Y:S02]  /*0e80*/  LDG.E R22, desc[UR12][R22.64] ;  /* 0x0000000c16167981 */ /* 0x000f24000c1e1900 */
[----:B------:R-:W-:Y:S02]  /*0e90*/  IMAD.WIDE.U32 R14, R41, 0x4, R14 ;  /* 0x00000004290e7825 */ /* 0x000fe400078e000e */
[----:B------:R-:W4:Y:S04]  /*0ea0*/  LDG.E R16, desc[UR14][R16.64] ;  /* 0x0000000e10107981 */ /* 0x000f28000c1e1900 */
[----:B------:R-:W4:Y:S01]  /*0eb0*/  LDG.E R14, desc[UR16][R14.64] ;  /* 0x000000100e0e7981 */ /* 0x000f22000c1e1900 */
[----:B------:R-:W-:Y:S01]  /*0ec0*/  VIADD R28, R28, 0x8 ;  /* 0x000000081c1c7836 */ /* 0x000fe20000000000 */
[----:B--2---:R-:W-:-:S04]  /*0ed0*/  IADD3 R31, PT, PT, R32, R31, R37 ;  /* 0x0000001f201f7210 */ /* 0x004fc80007ffe025 */
[----:B---3--:R-:W-:Y:S02]  /*0ee0*/  IADD3 R29, PT, PT, R30, R31, R29 ;  /* 0x0000001f1e1d7210 */ /* 0x008fe40007ffe01d */
[----:B-----5:R-:W-:Y:S02]  /*0ef0*/  IADD3 R33, PT, PT, R40, R33, R36 ;  /* 0x0000002128217210 */ /* 0x020fe40007ffe024 */
[----:B------:R-:W-:Y:S02]  /*0f00*/  IADD3 R13, PT, PT, R34, R29, R13 ;  /* 0x0000001d220d7210 */ /* 0x000fe40007ffe00d */
[----:B----4-:R-:W-:-:S04]  /*0f10*/  IADD3 R25, PT, PT, R25, R33, R26 ;  /* 0x0000002119197210 */ /* 0x010fc80007ffe01a */
[----:B------:R-:W-:Y:S02]  /*0f20*/  IADD3 R25, PT, PT, R22, R25, R20 ;  /* 0x0000001916197210 */ /* 0x000fe40007ffe014 */
[----:B------:R-:W-:-:S04]  /*0f30*/  IADD3 R13, PT, PT, R16, R13, R18 ;  /* 0x0000000d100d7210 */ /* 0x000fc80007ffe012 */
[----:B------:R-:W-:-:S07]  /*0f40*/  IADD3 R37, PT, PT, R13, -R25, -R14 ;  /* 0x800000190d257210 */ /* 0x000fce0007ffe80e */
.L_x_68:
        /* <DEDUP_REMOVED lines=17> */
[C---:B------:R-:W-:Y:S01]  /*1060*/  R2UR UR10, R2.reuse ;  /* 0x00000000020a72ca */ /* 0x040fe200000e0000 */
[--C-:B--2---:R-:W-:Y:S01]  /*1070*/  IMAD.WIDE.U32 R18, R23, 0x4, R16.reuse ;  /* 0x0000000417127825 */ /* 0x104fe200078e0010 */
[C---:B------:R-:W-:Y:S02]  /*1080*/  R2UR UR11, R3.reuse ;  /* 0x00000000030b72ca */ /* 0x040fe400000e0000 */
[C---:B------:R-:W-:Y:S02]  /*1090*/  R2UR UR14, R2.reuse ;  /* 0x00000000020e72ca */ /* 0x040fe400000e0000 */
[----:B------:R-:W-:Y:S01]  /*10a0*/  R2UR UR15, R3 ;  /* 0x00000000030f72ca */ /* 0x000fe200000e0000 */
[----:B------:R-:W-:Y:S01]  /*10b0*/  IMAD.WIDE.U32 R26, R25, 0x4, R16 ;  /* 0x00000004191a7825 */ /* 0x000fe200078e0010 */
[----:B------:R-:W-:Y:S01]  /*10c0*/  R2UR UR16, R2 ;  /* 0x00000000021072ca */ /* 0x000fe200000e0000 */
[----:B------:R0:W2:Y:S01]  /*10d0*/  LDG.E R30, desc[UR6][R18.64] ;  /* 0x00000006121e7981 */ /* 0x0000a2000c1e1900 */
[----:B------:R-:W-:Y:S01]  /*10e0*/  R2UR UR17, R3 ;  /* 0x00000000031172ca */ /* 0x000fe200000e0000 */
[----:B------:R-:W-:-:S02]  /*10f0*/  VIADD R29, R13, UR4 ;  /* 0x000000040d1d7c36 */ /* 0x000fc40008000000 */
[----:B------:R-:W-:Y:S01]  /*1100*/  IMAD.WIDE.U32 R20, R13, 0x4, R16 ;  /* 0x000000040d147825 */ /* 0x000fe200078e0010 */
[----:B------:R-:W2:Y:S03]  /*1110*/  LDG.E R26, desc[UR8][R26.64] ;  /* 0x000000081a1a7981 */ /* 0x000ea6000c1e1900 */
[--C-:B-1----:R-:W-:Y:S02]  /*1120*/  IMAD.WIDE.U32 R22, R23, 0x4, R14.reuse ;  /* 0x0000000417167825 */ /* 0x102fe400078e000e */
[----:B------:R-:W3:Y:S02]  /*1130*/  LDG.E R21, desc[UR12][R20.64] ;  /* 0x0000000c14157981 */ /* 0x000ee4000c1e1900 */
[--C-:B------:R-:W-:Y:S02]  /*1140*/  IMAD.WIDE.U32 R24, R25, 0x4, R14.reuse ;  /* 0x0000000419187825 */ /* 0x100fe400078e000e */
[----:B------:R-:W4:Y:S02]  /*1150*/  LDG.E R22, desc[UR6][R22.64] ;  /* 0x0000000616167981 */ /* 0x000f24000c1e1900 */
[----:B0-----:R-:W-:-:S02]  /*1160*/  IMAD.WIDE.U32 R18, R13, 0x4, R14 ;  /* 0x000000040d127825 */ /* 0x001fc400078e000e */
[----:B------:R-:W4:Y:S02]  /*1170*/  LDG.E R25, desc[UR10][R24.64] ;  /* 0x0000000a18197981 */ /* 0x000f24000c1e1900 */
[C---:B------:R-:W-:Y:S02]  /*1180*/  IMAD.WIDE.U32 R16, R29.reuse, 0x4, R16 ;  /* 0x000000041d107825 */ /* 0x040fe400078e0010 */
[----:B------:R-:W4:Y:S02]  /*1190*/  LDG.E R18, desc[UR14][R18.64] ;  /* 0x0000000e12127981 */ /* 0x000f24000c1e1900 */
[----:B------:R-:W-:Y:S02]  /*11a0*/  IMAD.WIDE.U32 R14, R29, 0x4, R14 ;  /* 0x000000041d0e7825 */ /* 0x000fe400078e000e */
[----:B------:R-:W3:Y:S04]  /*11b0*/  LDG.E R16, desc[UR8][R16.64] ;  /* 0x0000000810107981 */ /* 0x000ee8000c1e1900 */
[----:B------:R-:W5:Y:S01]  /*11c0*/  LDG.E R14, desc[UR16][R14.64] ;  /* 0x000000100e0e7981 */ /* 0x000f62000c1e1900 */
[----:B------:R-:W-:Y:S01]  /*11d0*/  VIADD R28, R28, 0x4 ;  /* 0x000000041c1c7836 */ /* 0x000fe20000000000 */
[----:B--2---:R-:W-:-:S02]  /*11e0*/  IADD3 R26, PT, PT, R26, R30, R37 ;  /* 0x0000001e1a1a7210 */ /* 0x004fc40007ffe025 */
[----:B----4-:R-:W-:Y:S02]  /*11f0*/  IADD3 R37, PT, PT, R18, R22, R25 ;  /* 0x0000001612257210 */ /* 0x010fe40007ffe019 */
[----:B---3--:R-:W-:-:S04]  /*1200*/  IADD3 R26, PT, PT, R16, R26, R21 ;  /* 0x0000001a101a7210 */ /* 0x008fc80007ffe015 */
[----:B-----5:R-:W-:-:S07]  /*1210*/  IADD3 R37, PT, PT, R26, -R37, -R14 ;  /* 0x800000251a257210 */ /* 0x020fce0007ffe80e */
.L_x_69:
[----:B------:R-:W-:Y:S05]  /*1220*/  @!P1 BRA `(.L_x_67) ;  /* 0x0000000000909947 */ /* 0x000fea0003800000 */
[----:B------:R-:W0:Y:S01]  /*1230*/  LDC.64 R16, c[0x0][0x388] ;  /* 0x0000e200ff107b82 */ /* 0x000e220000000a00 */
[----:B------:R-:W2:Y:S01]  /*1240*/  LDCU UR4, c[0x0][0x3a0] ;  /* 0x00007400ff0477ac */ /* 0x000ea20008000800 */
[C---:B-1----:R-:W-:Y:S02]  /*1250*/  R2UR UR6, R2.reuse ;  /* 0x00000000020672ca */ /* 0x042fe400000e0000 */
[C---:B------:R-:W-:Y:S02]  /*1260*/  R2UR UR7, R3.reuse ;  /* 0x00000000030772ca */ /* 0x040fe400000e0000 */
[----:B------:R-:W-:Y:S02]  /*1270*/  R2UR UR8, R2 ;  /* 0x00000000020872ca */ /* 0x000fe400000e0000 */
[----:B------:R-:W1:Y:S01]  /*1280*/  LDC.64 R14, c[0x0][0x380] ;  /* 0x0000e000ff0e7b82 */ /* 0x000e620000000a00 */
[----:B------:R-:W-:Y:S01]  /*1290*/  R2UR UR9, R3 ;  /* 0x00000000030972ca */ /* 0x000fe200000e0000 */
[----:B--2---:R-:W-:-:S04]  /*12a0*/  IMAD R13, R28, UR4, R11 ;  /* 0x000000041c0d7c24 */ /* 0x004fc8000f8e020b */
[----:B0-----:R-:W-:-:S06]  /*12b0*/  IMAD.WIDE.U32 R18, R13, 0x4, R16 ;  /* 0x000000040d127825 */ /* 0x001fcc00078e0010 */
[----:B------:R-:W2:Y:S01]  /*12c0*/  LDG.E R18, desc[UR6][R18.64] ;  /* 0x0000000612127981 */ /* 0x000ea2000c1e1900 */
[----:B-1----:R-:W-:-:S06]  /*12d0*/  IMAD.WIDE.U32 R20, R13, 0x4, R14 ;  /* 0x000000040d147825 */ /* 0x002fcc00078e000e */
[----:B------:R-:W2:Y:S01]  /*12e0*/  LDG.E R20, desc[UR8][R20.64] ;  /* 0x0000000814147981 */ /* 0x000ea2000c1e1900 */
[----:B------:R-:W-:Y:S02]  /*12f0*/  ISETP.NE.AND P0, PT, R10, 0x1, PT ;  /* 0x000000010a00780c */ /* 0x000fe40003f05270 */
[----:B--2---:R-:W-:-:S11]  /*1300*/  IADD3 R37, PT, PT, -R20, R18, R37 ;  /* 0x0000001214257210 */ /* 0x004fd60007ffe125 */
[----:B------:R-:W-:Y:S05]  /*1310*/  @!P0 BRA `(.L_x_67) ;  /* 0x0000000000548947 */ /* 0x000fea0003800000 */
[----:B------:R-:W-:Y:S01]  /*1320*/  ISETP.NE.AND P0, PT, R10, 0x2, PT ;  /* 0x000000020a00780c */ /* 0x000fe20003f05270 */
[----:B------:R-:W-:Y:S01]  /*1330*/  VIADD R21, R13, UR4 ;  /* 0x000000040d157c36 */ /* 0x000fe20008000000 */
[C---:B------:R-:W-:Y:S02]  /*1340*/  R2UR UR6, R2.reuse ;  /* 0x00000000020672ca */ /* 0x040fe400000e0000 */
[----:B------:R-:W-:Y:S01]  /*1350*/  R2UR UR7, R3 ;  /* 0x00000000030772ca */ /* 0x000fe200000e0000 */
[----:B------:R-:W-:Y:S01]  /*1360*/  IMAD.WIDE.U32 R18, R21, 0x4, R16 ;  /* 0x0000000415127825 */ /* 0x000fe200078e0010 */
[----:B------:R-:W-:Y:S02]  /*1370*/  R2UR UR8, R2 ;  /* 0x00000000020872ca */ /* 0x000fe400000e0000 */
[----:B------:R-:W-:-:S05]  /*1380*/  R2UR UR9, R3 ;  /* 0x00000000030972ca */ /* 0x000fca00000e0000 */
[C---:B------:R-:W-:Y:S01]  /*1390*/  @P0 R2UR UR10, R2.reuse ;  /* 0x00000000020a02ca */ /* 0x040fe200000e0000 */
[----:B------:R-:W-:Y:S01]  /*13a0*/  @P0 VIADD R13, R21, UR4 ;  /* 0x00000004150d0c36 */ /* 0x000fe20008000000 */
[----:B------:R-:W-:Y:S01]  /*13b0*/  @P0 R2UR UR11, R3 ;  /* 0x00000000030b02ca */ /* 0x000fe200000e0000 */
[----:B------:R-:W-:Y:S01]  /*13c0*/  IMAD.WIDE.U32 R20, R21, 0x4, R14 ;  /* 0x0000000415147825 */ /* 0x000fe200078e000e */
[----:B------:R-:W-:Y:S01]  /*13d0*/  @P0 R2UR UR12, R2 ;  /* 0x00000000020c02ca */ /* 0x000fe200000e0000 */
[----:B------:R-:W2:Y:S01]  /*13e0*/  LDG.E R18, desc[UR6][R18.64] ;  /* 0x0000000612127981 */ /* 0x000ea2000c1e1900 */
[----:B------:R-:W-:Y:S01]  /*13f0*/  @P0 R2UR UR13, R3 ;  /* 0x00000000030d02ca */ /* 0x000fe200000e0000 */
[C---:B------:R-:W-:Y:S02]  /*1400*/  @P0 IMAD.WIDE.U32 R16, R13.reuse, 0x4, R16 ;  /* 0x000000040d100825 */ /* 0x040fe400078e0010 */
[----:B------:R-:W2:Y:S02]  /*1410*/  LDG.E R20, desc[UR8][R20.64] ;  /* 0x0000000814147981 */ /* 0x000ea4000c1e1900 */
[----:B------:R-:W-:-:S04]  /*1420*/  @P0 IMAD.WIDE.U32 R14, R13, 0x4, R14 ;  /* 0x000000040d0e0825 */ /* 0x000fc800078e000e */
[----:B------:R-:W3:Y:S04]  /*1430*/  @P0 LDG.E R16, desc[UR10][R16.64] ;  /* 0x0000000a10100981 */ /* 0x000ee8000c1e1900 */
[----:B------:R-:W3:Y:S01]  /*1440*/  @P0 LDG.E R14, desc[UR12][R14.64] ;  /* 0x0000000c0e0e0981 */ /* 0x000ee2000c1e1900 */
[----:B--2---:R-:W-:-:S04]  /*1450*/  IADD3 R37, PT, PT, -R20, R18, R37 ;  /* 0x0000001214257210 */ /* 0x004fc80007ffe125 */
[----:B---3--:R-:W-:-:S07]  /*1460*/  @P0 IADD3 R37, PT, PT, -R14, R16, R37 ;  /* 0x000000100e250210 */ /* 0x008fce0007ffe125 */
.L_x_67:
[----:B------:R-:W0:Y:S01]  /*1470*/  LDCU UR4, c[0x0][0x3a0] ;  /* 0x00007400ff0477ac */ /* 0x000e220008000800 */
[----:B------:R-:W-:Y:S01]  /*1480*/  IMAD.WIDE.U32 R14, R11, 0x4, R4 ;  /* 0x000000040b0e7825 */ /* 0x000fe200078e0004 */
[----:B-1----:R-:W-:Y:S02]  /*1490*/  R2UR UR6, R2 ;  /* 0x00000000020672ca */ /* 0x002fe400000e0000 */
[----:B------:R-:W-:Y:S01]  /*14a0*/  R2UR UR7, R3 ;  /* 0x00000000030772ca */ /* 0x000fe200000e0000 */
[----:B------:R-:W-:Y:S02]  /*14b0*/  VIADD R11, R11, 0x1 ;  /* 0x000000010b0b7836 */ /* 0x000fe40000000000 */
[----:B------:R-:W-:-:S10]  /*14c0*/  IMAD.IADD R0, R37, 0x1, R0 ;  /* 0x0000000125007824 */ /* 0x000fd400078e0200 */
[----:B------:R2:W-:Y:S01]  /*14d0*/  ST.E desc[UR6][R14.64], R37 ;  /* 0x000000250e007985 */ /* 0x0005e2000c101906 */
[----:B0-----:R-:W-:-:S05]  /*14e0*/  IMAD.U32 R13, RZ, RZ, UR4 ;  /* 0x00000004ff0d7e24 */ /* 0x001fca000f8e00ff */
[----:B------:R-:W-:-:S13]  /*14f0*/  ISETP.NE.AND P0, PT, R11, R13, PT ;  /* 0x0000000d0b00720c */ /* 0x000fda0003f05270 */
[----:B--2---:R-:W-:Y:S05]  /*1500*/  @P0 BRA `(.L_x_70) ;  /* 0xffffffec00340947 */ /* 0x004fea000383ffff */
[----:B------:R-:W-:Y:S05]  /*1510*/  BSYNC.RECONVERGENT B0 ;  /* 0x0000000000007941 */ /* 0x000fea0003800200 */
.L_x_63:
[----:B------:R-:W-:Y:S05]  /*1520*/  BRA `(.L_x_61) ;  /* 0x0000000400287947 */ /* 0x000fea0003800000 */
.L_x_62:
[C---:B------:R-:W-:Y:S01]  /*1530*/  VIADD R0, R13.reuse, 0xffffffff ;  /* 0xffffffff0d007836 */ /* 0x040fe20000000000 */
[----:B------:R-:W-:Y:S01]  /*1540*/  LOP3.LUT R8, R13, 0x7, RZ, 0xc0, !PT ;  /* 0x000000070d087812 */ /* 0x000fe200078ec0ff */
[----:B------:R-:W-:-:S03]  /*1550*/  IMAD.MOV.U32 R11, RZ, RZ, RZ ;  /* 0x000000ffff0b7224 */ /* 0x000fc600078e00ff */
[----:B------:R-:W-:Y:S02]  /*1560*/  ISETP.GE.U32.AND P0, PT, R0, 0x7, PT ;  /* 0x000000070000780c */ /* 0x000fe40003f06070 */
[----:B------:R-:W-:-:S11]  /*1570*/  ISETP.NE.AND P1, PT, R8, RZ, PT ;  /* 0x000000ff0800720c */ /* 0x000fd60003f25270 */
[----:B------:R-:W-:Y:S05]  /*1580*/  @!P0 BRA `(.L_x_71) ;  /* 0x0000000000808947 */ /* 0x000fea0003800000 */
[----:B------:R-:W-:Y:S01]  /*1590*/  BSSY.RECONVERGENT B0, `(.L_x_71) ;  /* 0x000001f000007945 */ /* 0x000fe20003800200 */
[----:B------:R-:W-:Y:S01]  /*15a0*/  LOP3.LUT R11, R13, 0x7ffffff8, RZ, 0xc0, !PT ;  /* 0x7ffffff80d0b7812 */ /* 0x000fe200078ec0ff */
[----:B------:R-:W-:-:S07]  /*15b0*/  IMAD.MOV.U32 R0, RZ, RZ, RZ ;  /* 0x000000ffff007224 */ /* 0x000fce00078e00ff */
.L_x_72:
[----:B0-----:R-:W-:Y:S01]  /*15c0*/  IMAD.WIDE.U32 R6, R0, 0x4, R4 ;  /* 0x0000000400067825 */ /* 0x001fe200078e0004 */
[----:B-1----:R-:W-:Y:S02]  /*15d0*/  R2UR UR4, R2 ;  /* 0x00000000020472ca */ /* 0x002fe400000e0000 */
[C---:B------:R-:W-:Y:S01]  /*15e0*/  R2UR UR5, R3.reuse ;  /* 0x00000000030572ca */ /* 0x040fe200000e0000 */
[----:B------:R-:W-:Y:S01]  /*15f0*/  VIADD R0, R0, 0x8 ;  /* 0x0000000800007836 */ /* 0x000fe20000000000 */
[C---:B------:R-:W-:Y:S02]  /*1600*/  R2UR UR6, R2.reuse ;  /* 0x00000000020672ca */ /* 0x040fe400000e0000 */
[C---:B------:R-:W-:Y:S02]  /*1610*/  R2UR UR7, R3.reuse ;  /* 0x00000000030772ca */ /* 0x040fe400000e0000 */
[----:B------:R-:W-:Y:S02]  /*1620*/  R2UR UR8, R2 ;  /* 0x00000000020872ca */ /* 0x000fe400000e0000 */
[----:B------:R-:W-:-:S02]  /*1630*/  R2UR UR9, R3 ;  /* 0x00000000030972ca */ /* 0x000fc400000e0000 */
[C---:B------:R-:W-:Y:S02]  /*1640*/  R2UR UR10, R2.reuse ;  /* 0x00000000020a72ca */ /* 0x040fe400000e0000 */
[C---:B------:R-:W-:Y:S01]  /*1650*/  R2UR UR11, R3.reuse ;  /* 0x00000000030b72ca */ /* 0x040fe200000e0000 */
[----:B------:R0:W-:Y:S01]  /*1660*/  ST.E desc[UR4][R6.64], RZ ;  /* 0x000000ff06007985 */ /* 0x0001e2000c101904 */
[C---:B------:R-:W-:Y:S02]  /*1670*/  R2UR UR12, R2.reuse ;  /* 0x00000000020c72ca */ /* 0x040fe400000e0000 */
[C---:B------:R-:W-:Y:S01]  /*1680*/  R2UR UR13, R3.reuse ;  /* 0x00000000030d72ca */ /* 0x040fe200000e0000 */
[----:B------:R0:W-:Y:S01]  /*1690*/  ST.E desc[UR6][R6.64+0x4], RZ ;  /* 0x000004ff06007985 */ /* 0x0001e2000c101906 */
[C---:B------:R-:W-:Y:S02]  /*16a0*/  R2UR UR14, R2.reuse ;  /* 0x00000000020e72ca */ /* 0x040fe400000e0000 */
[----:B------:R-:W-:Y:S01]  /*16b0*/  R2UR UR15, R3 ;  /* 0x00000000030f72ca */ /* 0x000fe200000e0000 */
[----:B------:R0:W-:Y:S01]  /*16c0*/  ST.E desc[UR8][R6.64+0x8], RZ ;  /* 0x000008ff06007985 */ /* 0x0001e2000c101908 */
[----:B------:R-:W-:-:S02]  /*16d0*/  R2UR UR16, R2 ;  /* 0x00000000021072ca */ /* 0x000fc400000e0000 */
[C---:B------:R-:W-:Y:S01]  /*16e0*/  R2UR UR17, R3.reuse ;  /* 0x00000000031172ca */ /* 0x040fe200000e0000 */
[----:B------:R0:W-:Y:S01]  /*16f0*/  ST.E desc[UR10][R6.64+0xc], RZ ;  /* 0x00000cff06007985 */ /* 0x0001e2000c10190a */
[----:B------:R-:W-:Y:S02]  /*1700*/  R2UR UR18, R2 ;  /* 0x00000000021272ca */ /* 0x000fe400000e0000 */
[----:B------:R-:W-:Y:S01]  /*1710*/  R2UR UR19, R3 ;  /* 0x00000000031372ca */ /* 0x000fe200000e0000 */
[----:B------:R0:W-:Y:S01]  /*1720*/  ST.E desc[UR12][R6.64+0x10], RZ ;  /* 0x000010ff06007985 */ /* 0x0001e2000c10190c */
[----:B------:R-:W-:-:S03]  /*1730*/  ISETP.NE.AND P0, PT, R0, R11, PT ;  /* 0x0000000b0000720c */ /* 0x000fc60003f05270 */
[----:B------:R0:W-:Y:S04]  /*1740*/  ST.E desc[UR14][R6.64+0x14], RZ ;  /* 0x000014ff06007985 */ /* 0x0001e8000c10190e */
[----:B------:R0:W-:Y:S04]  /*1750*/  ST.E desc[UR16][R6.64+0x18], RZ ;  /* 0x000018ff06007985 */ /* 0x0001e8000c101910 */
[----:B------:R0:W-:Y:S02]  /*1760*/  ST.E desc[UR18][R6.64+0x1c], RZ ;  /* 0x00001cff06007985 */ /* 0x0001e4000c101912 */
[----:B------:R-:W-:Y:S05]  /*1770*/  @P0 BRA `(.L_x_72) ;  /* 0xfffffffc00900947 */ /* 0x000fea000383ffff */
[----:B------:R-:W-:Y:S05]  /*1780*/  BSYNC.RECONVERGENT B0 ;  /* 0x0000000000007941 */ /* 0x000fea0003800200 */
.L_x_71:
[----:B------:R-:W-:Y:S01]  /*1790*/  IMAD.MOV.U32 R0, RZ, RZ, RZ ;  /* 0x000000ffff007224 */ /* 0x000fe200078e00ff */
[----:B------:R-:W-:Y:S06]  /*17a0*/  @!P1 BRA `(.L_x_61) ;  /* 0x0000000000889947 */ /* 0x000fec0003800000 */
[----:B------:R-:W-:Y:S02]  /*17b0*/  ISETP.GE.U32.AND P0, PT, R8, 0x4, PT ;  /* 0x000000040800780c */ /* 0x000fe40003f06070 */
[----:B------:R-:W-:-:S04]  /*17c0*/  LOP3.LUT R8, R13, 0x3, RZ, 0xc0, !PT ;  /* 0x000000030d087812 */ /* 0x000fc800078ec0ff */
[----:B------:R-:W-:-:S07]  /*17d0*/  ISETP.NE.AND P1, PT, R8, RZ, PT ;  /* 0x000000ff0800720c */ /* 0x000fce0003f25270 */
[C---:B-1----:R-:W-:Y:S01]  /*17e0*/  @P0 R2UR UR4, R2.reuse ;  /* 0x00000000020402ca */ /* 0x042fe200000e0000 */
[----:B0-----:R-:W-:Y:S01]  /*17f0*/  @P0 IMAD.WIDE.U32 R6, R11, 0x4, R4 ;  /* 0x000000040b060825 */ /* 0x001fe200078e0004 */
[----:B------:R-:W-:Y:S02]  /*1800*/  @P0 R2UR UR5, R3 ;  /* 0x00000000030502ca */ /* 0x000fe400000e0000 */
[C---:B------:R-:W-:Y:S01]  /*1810*/  @P0 R2UR UR6, R2.reuse ;  /* 0x00000000020602ca */ /* 0x040fe200000e0000 */
[----:B------:R-:W-:Y:S01]  /*1820*/  @P0 VIADD R11, R11, 0x4 ;  /* 0x000000040b0b0836 */ /* 0x000fe20000000000 */
[C---:B------:R-:W-:Y:S02]  /*1830*/  @P0 R2UR UR7, R3.reuse ;  /* 0x00000000030702ca */ /* 0x040fe400000e0000 */
[----:B------:R-:W-:Y:S02]  /*1840*/  @P0 R2UR UR8, R2 ;  /* 0x00000000020802ca */ /* 0x000fe400000e0000 */
[----:B------:R-:W-:-:S02]  /*1850*/  @P0 R2UR UR9, R3 ;  /* 0x00000000030902ca */ /* 0x000fc400000e0000 */
[----:B------:R-:W-:Y:S02]  /*1860*/  @P0 R2UR UR10, R2 ;  /* 0x00000000020a02ca */ /* 0x000fe400000e0000 */
[----:B------:R-:W-:Y:S01]  /*1870*/  @P0 R2UR UR11, R3 ;  /* 0x00000000030b02ca */ /* 0x000fe200000e0000 */
[----:B------:R2:W-:Y:S04]  /*1880*/  @P0 ST.E desc[UR4][R6.64], RZ ;  /* 0x000000ff06000985 */ /* 0x0005e8000c101904 */
[----:B------:R2:W-:Y:S04]  /*1890*/  @P0 ST.E desc[UR6][R6.64+0x4], RZ ;  /* 0x000004ff06000985 */ /* 0x0005e8000c101906 */
[----:B------:R2:W-:Y:S04]  /*18a0*/  @P0 ST.E desc[UR8][R6.64+0x8], RZ ;  /* 0x000008ff06000985 */ /* 0x0005e8000c101908 */
[----:B------:R2:W-:Y:S01]  /*18b0*/  @P0 ST.E desc[UR10][R6.64+0xc], RZ ;  /* 0x00000cff06000985 */ /* 0x0005e2000c10190a */
[----:B------:R-:W-:Y:S05]  /*18c0*/  @!P1 BRA `(.L_x_61) ;  /* 0x0000000000409947 */ /* 0x000fea0003800000 */
[----:B--2---:R-:W-:Y:S02]  /*18d0*/  LOP3.LUT R6, R13, 0x1, RZ, 0xc0, !PT ;  /* 0x000000010d067812 */ /* 0x004fe400078ec0ff */
[----:B------:R-:W-:Y:S02]  /*18e0*/  ISETP.NE.AND P0, PT, R8, 0x1, PT ;  /* 0x000000010800780c */ /* 0x000fe40003f05270 */
[----:B------:R-:W-:-:S11]  /*18f0*/  ISETP.NE.U32.AND P1, PT, R6, 0x1, PT ;  /* 0x000000010600780c */ /* 0x000fd60003f25070 */
[C---:B------:R-:W-:Y:S01]  /*1900*/  @P0 R2UR UR4, R2.reuse ;  /* 0x00000000020402ca */ /* 0x040fe200000e0000 */
[--C-:B------:R-:W-:Y:S01]  /*1910*/  @P0 IMAD.WIDE.U32 R8, R11, 0x4, R4.reuse ;  /* 0x000000040b080825 */ /* 0x100fe200078e0004 */
[----:B------:R-:W-:Y:S02]  /*1920*/  @P0 R2UR UR5, R3 ;  /* 0x00000000030502ca */ /* 0x000fe400000e0000 */
[C---:B------:R-:W-:Y:S01]  /*1930*/  @P0 R2UR UR6, R2.reuse ;  /* 0x00000000020602ca */ /* 0x040fe200000e0000 */
[----:B------:R-:W-:Y:S01]  /*1940*/  @P0 VIADD R11, R11, 0x2 ;  /* 0x000000020b0b0836 */ /* 0x000fe20000000000 */
[----:B------:R-:W-:Y:S01]  /*1950*/  @P0 R2UR UR7, R3 ;  /* 0x00000000030702ca */ /* 0x000fe200000e0000 */
[----:B------:R-:W-:Y:S01]  /*1960*/  @!P1 IMAD.MOV.U32 R0, RZ, RZ, RZ ;  /* 0x000000ffff009224 */ /* 0x000fe200078e00ff */
[----:B------:R-:W-:Y:S01]  /*1970*/  @!P1 R2UR UR8, R2 ;  /* 0x00000000020892ca */ /* 0x000fe200000e0000 */
[----:B------:R-:W-:Y:S01]  /*1980*/  @!P1 IMAD.WIDE.U32 R6, R11, 0x4, R4 ;  /* 0x000000040b069825 */ /* 0x000fe200078e0004 */
[----:B------:R-:W-:-:S05]  /*1990*/  @!P1 R2UR UR9, R3 ;  /* 0x00000000030992ca */ /* 0x000fca00000e0000 */
[----:B------:R3:W-:Y:S04]  /*19a0*/  @P0 ST.E desc[UR4][R8.64], RZ ;  /* 0x000000ff08000985 */ /* 0x0007e8000c101904 */
[----:B------:R3:W-:Y:S04]  /*19b0*/  @P0 ST.E desc[UR6][R8.64+0x4], RZ ;  /* 0x000004ff08000985 */ /* 0x0007e8000c101906 */
[----:B------:R3:W-:Y:S02]  /*19c0*/  @!P1 ST.E desc[UR8][R6.64], RZ ;  /* 0x000000ff06009985 */ /* 0x0007e4000c101908 */
.L_x_61:
[----:B------:R-:W4:Y:S01]  /*19d0*/  LDC R11, c[0x0][0x3a4] ;  /* 0x0000e900ff0b7b82 */ /* 0x000f220000000800 */
[----:B------:R-:W-:Y:S01]  /*19e0*/  IABS R12, R0 ;  /* 0x00000000000c7213 */ /* 0x000fe20000000000 */
[----:B------:R-:W-:Y:S01]  /*19f0*/  BSSY.RECONVERGENT B0, `(.L_x_73) ;  /* 0x0000157000007945 */ /* 0x000fe20003800200 */
[----:B-1----:R-:W-:Y:S02]  /*1a00*/  R2UR UR4, R2 ;  /* 0x00000000020472ca */ /* 0x002fe400000e0000 */
[----:B------:R-:W-:Y:S02]  /*1a10*/  R2UR UR5, R3 ;  /* 0x00000000030572ca */ /* 0x000fe400000e0000 */
[-C--:B----4-:R-:W-:Y:S02]  /*1a20*/  IABS R10, R11.reuse ;  /* 0x0000000b000a7213 */ /* 0x090fe40000000000 */
[----:B------:R-:W-:Y:S02]  /*1a30*/  LOP3.LUT R0, R0, R11, RZ, 0x3c, !PT ;  /* 0x0000000b00007212 */ /* 0x000fe400078e3cff */
[----:B---3--:R-:W1:Y:S02]  /*1a40*/  I2F.RP R8, R10 ;  /* 0x0000000a00087306 */ /* 0x008e640000209400 */
[----:B------:R-:W-:Y:S01]  /*1a50*/  ISETP.GE.AND P1, PT, R0, RZ, PT ;  /* 0x000000ff0000720c */ /* 0x000fe20003f26270 */
[----:B------:R-:W-:-:S05]  /*1a60*/  IMAD.MOV.U32 R0, RZ, RZ, RZ ;  /* 0x000000ffff007224 */ /* 0x000fca00078e00ff */
[----:B-1----:R-:W0:Y:S02]  /*1a70*/  MUFU.RCP R8, R8 ;  /* 0x0000000800087308 */ /* 0x002e240000001000 */
[----:B0-2---:R-:W-:-:S06]  /*1a80*/  VIADD R6, R8, 0xffffffe ;  /* 0x0ffffffe08067836 */ /* 0x005fcc0000000000 */
[----:B------:R0:W1:Y:S02]  /*1a90*/  F2I.FTZ.U32.TRUNC.NTZ R7, R6 ;  /* 0x0000000600077305 */ /* 0x000064000021f000 */
[----:B0-----:R-:W-:Y:S02]  /*1aa0*/  IMAD.MOV.U32 R6, RZ, RZ, RZ ;  /* 0x000000ffff067224 */ /* 0x001fe400078e00ff */
[----:B-1----:R-:W-:-:S04]  /*1ab0*/  IMAD.MOV R9, RZ, RZ, -R7 ;  /* 0x000000ffff097224 */ /* 0x002fc800078e0a07 */
[----:B------:R-:W-:-:S04]  /*1ac0*/  IMAD R9, R9, R10, RZ ;  /* 0x0000000a09097224 */ /* 0x000fc800078e02ff */
[----:B------:R-:W-:-:S04]  /*1ad0*/  IMAD.HI.U32 R7, R7, R9, R6 ;  /* 0x0000000907077227 */ /* 0x000fc800078e0006 */
[----:B------:R-:W-:-:S04]  /*1ae0*/  IMAD.MOV.U32 R9, RZ, RZ, R12 ;  /* 0x000000ffff097224 */ /* 0x000fc800078e000c */
[----:B------:R-:W-:-:S04]  /*1af0*/  IMAD.HI.U32 R6, R7, R9, RZ ;  /* 0x0000000907067227 */ /* 0x000fc800078e00ff */
[----:B------:R-:W-:-:S04]  /*1b00*/  IMAD.MOV R7, RZ, RZ, -R6 ;  /* 0x000000ffff077224 */ /* 0x000fc800078e0a06 */
[C---:B------:R-:W-:Y:S02]  /*1b10*/  IMAD R7, R10.reuse, R7, R9 ;  /* 0x000000070a077224 */ /* 0x040fe400078e0209 */
[----:B------:R-:W0:Y:S03]  /*1b20*/  LDC.64 R8, c[0x0][0x390] ;  /* 0x0000e400ff087b82 */ /* 0x000e260000000a00 */
[----:B------:R-:W-:-:S13]  /*1b30*/  ISETP.GT.U32.AND P2, PT, R10, R7, PT ;  /* 0x000000070a00720c */ /* 0x000fda0003f44070 */
[----:B------:R-:W-:Y:S02]  /*1b40*/  @!P2 IMAD.IADD R7, R7, 0x1, -R10 ;  /* 0x000000010707a824 */ /* 0x000fe400078e0a0a */
[----:B------:R-:W-:Y:S01]  /*1b50*/  @!P2 VIADD R6, R6, 0x1 ;  /* 0x000000010606a836 */ /* 0x000fe20000000000 */
[----:B------:R-:W-:Y:S02]  /*1b60*/  ISETP.NE.AND P2, PT, R11, RZ, PT ;  /* 0x000000ff0b00720c */ /* 0x000fe40003f45270 */
[----:B------:R-:W-:Y:S01]  /*1b70*/  ISETP.GE.U32.AND P0, PT, R7, R10, PT ;  /* 0x0000000a0700720c */ /* 0x000fe20003f06070 */
[----:B0-----:R0:W-:-:S12]  /*1b80*/  STG.E desc[UR4][R8.64], RZ ;  /* 0x000000ff08007986 */ /* 0x0011d8000c101904 */
[----:B------:R-:W-:Y:S01]  /*1b90*/  @P0 VIADD R6, R6, 0x1 ;  /* 0x0000000106060836 */ /* 0x000fe20000000000 */
[----:B------:R-:W-:-:S03]  /*1ba0*/  ISETP.GE.AND P0, PT, R13, 0x1, PT ;  /* 0x000000010d00780c */ /* 0x000fc60003f06270 */
[----:B------:R-:W-:Y:S01]  /*1bb0*/  @!P1 IMAD.MOV R6, RZ, RZ, -R6 ;  /* 0x000000ffff069224 */ /* 0x000fe200078e0a06 */
[----:B------:R-:W-:-:S09]  /*1bc0*/  @!P2 LOP3.LUT R6, RZ, R11, RZ, 0x33, !PT ;  /* 0x0000000bff06a212 */ /* 0x000fd200078e33ff */
[----:B0-----:R-:W-:Y:S05]  /*1bd0*/  @!P0 BRA `(.L_x_74) ;  /* 0x0000001000e08947 */ /* 0x001fea0003800000 */
[C---:B------:R-:W-:Y:S01]  /*1be0*/  VIADD R0, R13.reuse, 0xffffffff ;  /* 0xffffffff0d007836 */ /* 0x040fe20000000000 */
[----:B------:R-:W-:Y:S01]  /*1bf0*/  LOP3.LUT R20, R13, 0x7, RZ, 0xc0, !PT ;  /* 0x000000070d147812 */ /* 0x000fe200078ec0ff */
[----:B------:R-:W-:Y:S01]  /*1c00*/  BSSY.RECONVERGENT B1, `(.L_x_75) ;  /* 0x00000a0000017945 */ /* 0x000fe20003800200 */
[----:B------:R-:W-:Y:S02]  /*1c10*/  IMAD.MOV.U32 R7, RZ, RZ, RZ ;  /* 0x000000ffff077224 */ /* 0x000fe400078e00ff */
[----:B------:R-:W-:Y:S01]  /*1c20*/  ISETP.GE.U32.AND P1, PT, R0, 0x7, PT ;  /* 0x000000070000780c */ /* 0x000fe20003f26070 */
[----:B------:R-:W-:Y:S01]  /*1c30*/  IMAD.MOV.U32 R0, RZ, RZ, RZ ;  /* 0x000000ffff007224 */ /* 0x000fe200078e00ff */
[----:B------:R-:W-:Y:S01]  /*1c40*/  ISETP.NE.AND P0, PT, R20, RZ, PT ;  /* 0x000000ff1400720c */ /* 0x000fe20003f05270 */
[----:B------:R-:W-:-:S10]  /*1c50*/  IMAD.MOV.U32 R11, RZ, RZ, RZ ;  /* 0x000000ffff0b7224 */ /* 0x000fd400078e00ff */
[----:B------:R-:W-:Y:S05]  /*1c60*/  @!P1 BRA `(.L_x_76) ;  /* 0x0000000800649947 */ /* 0x000fea0003800000 */
[----:B------:R-:W-:Y:S02]  /*1c70*/  LOP3.LUT R7, R13, 0x7ffffff8, RZ, 0xc0, !PT ;  /* 0x7ffffff80d077812 */ /* 0x000fe400078ec0ff */
[----:B------:R-:W-:Y:S01]  /*1c80*/  CS2R R10, SRZ ;  /* 0x00000000000a7805 */ /* 0x000fe2000001ff00 */
[----:B------:R-:W-:-:S07]  /*1c90*/  IMAD.MOV.U32 R0, RZ, RZ, RZ ;  /* 0x000000ffff007224 */ /* 0x000fce00078e00ff */
.L_x_77:
[----:B------:R-:W-:Y:S01]  /*1ca0*/  R2UR UR4, R2 ;  /* 0x00000000020472ca */ /* 0x000fe200000e0000 */
[----:B------:R-:W-:Y:S01]  /*1cb0*/  IMAD.WIDE.U32 R8, R10, 0x4, R4 ;  /* 0x000000040a087825 */ /* 0x000fe200078e0004 */
[C---:B------:R-:W-:Y:S01]  /*1cc0*/  R2UR UR5, R3.reuse ;  /* 0x00000000030572ca */ /* 0x040fe200000e0000 */
[----:B---3--:R-:W0:Y:S01]  /*1cd0*/  LDC.64 R14, c[0x0][0x390] ;  /* 0x0000e400ff0e7b82 */ /* 0x008e220000000a00 */
[----:B------:R-:W-:Y:S02]  /*1ce0*/  R2UR UR8, R2 ;  /* 0x00000000020872ca */ /* 0x000fe400000e0000 */
[----:B------:R-:W-:-:S05]  /*1cf0*/  R2UR UR9, R3 ;  /* 0x00000000030972ca */ /* 0x000fca00000e0000 */
[----:B------:R-:W1:Y:S04]  /*1d00*/  LDC.64 R18, c[0x0][0x390] ;  /* 0x0000e400ff127b82 */ /* 0x000e680000000a00 */
[----:B------:R-:W2:Y:S02]  /*1d10*/  LD.E R12, desc[UR4][R8.64] ;  /* 0x00000004080c7980 */ /* 0x000ea4000c101900 */
[----:B--2---:R-:W-:Y:S02]  /*1d20*/  IMAD.IADD R11, R12, 0x1, R11 ;  /* 0x000000010c0b7824 */ /* 0x004fe400078e020b */
[----:B------:R-:W2:Y:S03]  /*1d30*/  LDC.64 R12, c[0x0][0x398] ;  /* 0x0000e600ff0c7b82 */ /* 0x000ea60000000a00 */
[----:B------:R-:W-:-:S13]  /*1d40*/  ISETP.GT.AND P1, PT, R11, R6, PT ;  /* 0x000000060b00720c */ /* 0x000fda0003f24270 */
[----:B------:R-:W-:Y:S01]  /*1d50*/  @P1 R2UR UR4, R2 ;  /* 0x00000000020412ca */ /* 0x000fe200000e0000 */
[----:B------:R-:W-:Y:S01]  /*1d60*/  @P1 VIADD R21, R10, 0x1 ;  /* 0x000000010a151836 */ /* 0x000fe20000000000 */
[C---:B------:R-:W-:Y:S01]  /*1d70*/  @P1 R2UR UR5, R3.reuse ;  /* 0x00000000030512ca */ /* 0x040fe200000e0000 */
[----:B0-----:R-:W-:Y:S01]  /*1d80*/  @P1 IMAD.WIDE R14, R0, 0x4, R14 ;  /* 0x00000004000e1825 */ /* 0x001fe200078e020e */
[----:B------:R-:W-:Y:S02]  /*1d90*/  @P1 R2UR UR6, R2 ;  /* 0x00000000020612ca */ /* 0x000fe400000e0000 */
[----:B------:R-:W-:Y:S01]  /*1da0*/  @P1 R2UR UR7, R3 ;  /* 0x00000000030712ca */ /* 0x000fe200000e0000 */
[----:B--2---:R-:W-:-:S08]  /*1db0*/  @P1 IMAD.WIDE R12, R0, 0x4, R12 ;  /* 0x00000004000c1825 */ /* 0x004fd000078e020c */
[----:B------:R-:W-:Y:S04]  /*1dc0*/  @P1 STG.E desc[UR4][R12.64], R10 ;  /* 0x0000000a0c001986 */ /* 0x000fe8000c101904 */
[----:B------:R0:W-:Y:S04]  /*1dd0*/  @P1 STG.E desc[UR6][R14.64+0x4], R21 ;  /* 0x000004150e001986 */ /* 0x0001e8000c101906 */
[----:B------:R-:W2:Y:S01]  /*1de0*/  LD.E R16, desc[UR8][R8.64+0x4] ;  /* 0x0000040808107980 */ /* 0x000ea2000c101900 */
[----:B------:R-:W-:Y:S01]  /*1df0*/  @P1 IMAD.MOV.U32 R11, RZ, RZ, RZ ;  /* 0x000000ffff0b1224 */ /* 0x000fe200078e00ff */
[----:B0-----:R-:W0:Y:S03]  /*1e00*/  LDC.64 R14, c[0x0][0x390] ;  /* 0x0000e400ff0e7b82 */ /* 0x001e260000000a00 */
[----:B--2---:R-:W-:-:S05]  /*1e10*/  IMAD.IADD R23, R16, 0x1, R11 ;  /* 0x0000000110177824 */ /* 0x004fca00078e020b */
[----:B------:R-:W2:Y:S01]  /*1e20*/  LDC.64 R16, c[0x0][0x398] ;  /* 0x0000e600ff107b82 */ /* 0x000ea20000000a00 */
[----:B------:R-:W-:Y:S01]  /*1e30*/  @P1 VIADD R11, R0, 0x1 ;  /* 0x00000001000b1836 */ /* 0x000fe20000000000 */
[----:B------:R-:W-:-:S03]  /*1e40*/  ISETP.GT.AND P2, PT, R23, R6, PT ;  /* 0x000000061700720c */ /* 0x000fc60003f44270 */
[----:B------:R-:W-:-:S10]  /*1e50*/  @P1 IMAD.MOV.U32 R0, RZ, RZ, R11 ;  /* 0x000000ffff001224 */ /* 0x000fd400078e000b */
[----:B------:R-:W-:Y:S01]  /*1e60*/  @P2 R2UR UR4, R2 ;  /* 0x00000000020422ca */ /* 0x000fe200000e0000 */
[C---:B------:R-:W-:Y:S01]  /*1e70*/  @P2 VIADD R21, R10.reuse, 0x1 ;  /* 0x000000010a152836 */ /* 0x040fe20000000000 */
[C---:B------:R-:W-:Y:S01]  /*1e80*/  @P2 R2UR UR5, R3.reuse ;  /* 0x00000000030522ca */ /* 0x040fe200000e0000 */
[----:B------:R-:W-:Y:S01]  /*1e90*/  @P2 VIADD R11, R10, 0x2 ;  /* 0x000000020a0b2836 */ /* 0x000fe20000000000 */
[----:B------:R-:W-:Y:S01]  /*1ea0*/  @P2 R2UR UR6, R2 ;  /* 0x00000000020622ca */ /* 0x000fe200000e0000 */
[----:B-1----:R-:W-:Y:S01]  /*1eb0*/  @P2 IMAD.WIDE R18, R0, 0x4, R18 ;  /* 0x0000000400122825 */ /* 0x002fe200078e0212 */
[----:B------:R-:W-:-:S03]  /*1ec0*/  @P2 R2UR UR7, R3 ;  /* 0x00000000030722ca */ /* 0x000fc600000e0000 */
[----:B--2---:R-:W-:-:S06]  /*1ed0*/  @P2 IMAD.WIDE R16, R0, 0x4, R16 ;  /* 0x0000000400102825 */ /* 0x004fcc00078e0210 */
[----:B------:R-:W-:Y:S04]  /*1ee0*/  @P2 STG.E desc[UR4][R16.64], R21 ;  /* 0x0000001510002986 */ /* 0x000fe8000c101904 */
[----:B------:R1:W-:Y:S04]  /*1ef0*/  @P2 STG.E desc[UR6][R18.64+0x4], R11 ;  /* 0x0000040b12002986 */ /* 0x0003e8000c101906 */
[----:B------:R-:W2:Y:S01]  /*1f00*/  LD.E R12, desc[UR8][R8.64+0x8] ;  /* 0x00000808080c7980 */ /* 0x000ea2000c101900 */
[----:B------:R-:W-:Y:S02]  /*1f10*/  @P2 IMAD.MOV.U32 R23, RZ, RZ, RZ ;  /* 0x000000ffff172224 */ /* 0x000fe400078e00ff */
[----:B------:R-:W-:-:S04]  /*1f20*/  @P2 VIADD R22, R0, 0x1 ;  /* 0x0000000100162836 */ /* 0x000fc80000000000 */
[----:B------:R-:W-:Y:S01]  /*1f30*/  @P2 IMAD.MOV.U32 R0, RZ, RZ, R22 ;  /* 0x000000ffff002224 */ /* 0x000fe200078e0016 */
[----:B-1----:R-:W1:Y:S01]  /*1f40*/  LDC.64 R18, c[0x0][0x390] ;  /* 0x0000e400ff127b82 */ /* 0x002e620000000a00 */
[----:B--2---:R-:W-:-:S07]  /*1f50*/  IMAD.IADD R23, R12, 0x1, R23 ;  /* 0x000000010c177824 */ /* 0x004fce00078e0217 */
[----:B------:R-:W2:Y:S01]  /*1f60*/  LDC.64 R12, c[0x0][0x398] ;  /* 0x0000e600ff0c7b82 */ /* 0x000ea20000000a00 */
[----:B------:R-:W-:-:S13]  /*1f70*/  ISETP.GT.AND P1, PT, R23, R6, PT ;  /* 0x000000061700720c */ /* 0x000fda0003f24270 */
[----:B------:R-:W-:Y:S01]  /*1f80*/  @P1 R2UR UR4, R2 ;  /* 0x00000000020412ca */ /* 0x000fe200000e0000 */
[C---:B------:R-:W-:Y:S01]  /*1f90*/  @P1 VIADD R21, R10.reuse, 0x2 ;  /* 0x000000020a151836 */ /* 0x040fe20000000000 */
[C---:B------:R-:W-:Y:S01]  /*1fa0*/  @P1 R2UR UR5, R3.reuse ;  /* 0x00000000030512ca */ /* 0x040fe200000e0000 */
[----:B------:R-:W-:Y:S01]  /*1fb0*/  @P1 VIADD R11, R10, 0x3 ;  /* 0x000000030a0b1836 */ /* 0x000fe20000000000 */
[----:B------:R-:W-:Y:S01]  /*1fc0*/  @P1 R2UR UR6, R2 ;  /* 0x00000000020612ca */ /* 0x000fe200000e0000 */
[----:B0-----:R-:W-:Y:S01]  /*1fd0*/  @P1 IMAD.WIDE R14, R0, 0x4, R14 ;  /* 0x00000004000e1825 */ /* 0x001fe200078e020e */
        /* <DEDUP_REMOVED lines=8> */
[----:B0-----:R-:W0:Y:S01]  /*2060*/  LDC.64 R14, c[0x0][0x390] ;  /* 0x0000e400ff0e7b82 */ /* 0x001e220000000a00 */
        /* <DEDUP_REMOVED lines=47> */
[----:B------:R1:W-:Y:S04]  /*2360*/  @P2 STG.E desc[UR4][R16.64], R21 ;  /* 0x0000001510002986 */ /* 0x0003e8000c101904 */
[----:B------:R2:W-:Y:S04]  /*2370*/  @P2 STG.E desc[UR6][R18.64+0x4], R11 ;  /* 0x0000040b12002986 */ /* 0x0005e8000c101906 */
[----:B------:R-:W3:Y:S01]  /*2380*/  LD.E R12, desc[UR8][R8.64+0x18] ;  /* 0x00001808080c7980 */ /* 0x000ee2000c101900 */
[----:B------:R-:W-:Y:S02]  /*2390*/  @P2 IMAD.MOV.U32 R23, RZ, RZ, RZ ;  /* 0x000000ffff172224 */ /* 0x000fe400078e00ff */
[----:B------:R-:W-:Y:S01]  /*23a0*/  @P2 VIADD R22, R0, 0x1 ;  /* 0x0000000100162836 */ /* 0x000fe20000000000 */
[----:B-1----:R-:W1:Y:S03]  /*23b0*/  LDC.64 R16, c[0x0][0x398] ;  /* 0x0000e600ff107b82 */ /* 0x002e660000000a00 */
[----:B------:R-:W-:-:S05]  /*23c0*/  @P2 IMAD.MOV.U32 R0, RZ, RZ, R22 ;  /* 0x000000ffff002224 */ /* 0x000fca00078e0016 */
[----:B--2---:R-:W2:Y:S01]  /*23d0*/  LDC.64 R18, c[0x0][0x390] ;  /* 0x0000e400ff127b82 */ /* 0x004ea20000000a00 */
[----:B---3--:R-:W-:-:S07]  /*23e0*/  IMAD.IADD R23, R12, 0x1, R23 ;  /* 0x000000010c177824 */ /* 0x008fce00078e0217 */
[----:B------:R-:W3:Y:S01]  /*23f0*/  LDC.64 R12, c[0x0][0x398] ;  /* 0x0000e600ff0c7b82 */ /* 0x000ee20000000a00 */
        /* <DEDUP_REMOVED lines=8> */
[----:B---3--:R-:W-:-:S06]  /*2480*/  @P1 IMAD.WIDE R12, R0, 0x4, R12 ;  /* 0x00000004000c1825 */ /* 0x008fcc00078e020c */
[----:B------:R0:W-:Y:S04]  /*2490*/  @P1 STG.E desc[UR4][R12.64], R25 ;  /* 0x000000190c001986 */ /* 0x0001e8000c101904 */
[----:B------:R3:W-:Y:S04]  /*24a0*/  @P1 STG.E desc[UR6][R14.64+0x4], R21 ;  /* 0x000004150e001986 */ /* 0x0007e8000c101906 */
[----:B------:R-:W4:Y:S01]  /*24b0*/  LD.E R8, desc[UR8][R8.64+0x1c] ;  /* 0x00001c0808087980 */ /* 0x000f22000c101900 */
[----:B------:R-:W-:Y:S02]  /*24c0*/  @P1 IMAD.MOV.U32 R23, RZ, RZ, RZ ;  /* 0x000000ffff171224 */ /* 0x000fe400078e00ff */
[----:B------:R-:W-:-:S04]  /*24d0*/  @P1 VIADD R22, R0, 0x1 ;  /* 0x0000000100161836 */ /* 0x000fc80000000000 */
[----:B------:R-:W-:Y:S02]  /*24e0*/  @P1 IMAD.MOV.U32 R0, RZ, RZ, R22 ;  /* 0x000000ffff001224 */ /* 0x000fe400078e0016 */
[----:B----4-:R-:W-:-:S05]  /*24f0*/  IMAD.IADD R11, R8, 0x1, R23 ;  /* 0x00000001080b7824 */ /* 0x010fca00078e0217 */
[----:B------:R-:W-:-:S13]  /*2500*/  ISETP.GT.AND P2, PT, R11, R6, PT ;  /* 0x000000060b00720c */ /* 0x000fda0003f44270 */
[----:B0-----:R-:W-:Y:S01]  /*2510*/  @P2 VIADD R13, R10, 0x7 ;  /* 0x000000070a0d2836 */ /* 0x001fe20000000000 */
[----:B------:R-:W-:Y:S01]  /*2520*/  @P2 R2UR UR4, R2 ;  /* 0x00000000020422ca */ /* 0x000fe200000e0000 */
[----:B------:R-:W-:Y:S01]  /*2530*/  VIADD R10, R10, 0x8 ;  /* 0x000000080a0a7836 */ /* 0x000fe20000000000 */
[C---:B------:R-:W-:Y:S01]  /*2540*/  @P2 R2UR UR5, R3.reuse ;  /* 0x00000000030522ca */ /* 0x040fe200000e0000 */
[----:B-1----:R-:W-:Y:S01]  /*2550*/  @P2 IMAD.WIDE R16, R0, 0x4, R16 ;  /* 0x0000000400102825 */ /* 0x002fe200078e0210 */
[----:B------:R-:W-:Y:S02]  /*2560*/  @P2 R2UR UR6, R2 ;  /* 0x00000000020622ca */ /* 0x000fe400000e0000 */
[----:B------:R-:W-:Y:S01]  /*2570*/  @P2 R2UR UR7, R3 ;  /* 0x00000000030722ca */ /* 0x000fe200000e0000 */
[----:B--2---:R-:W-:Y:S01]  /*2580*/  @P2 IMAD.WIDE R18, R0, 0x4, R18 ;  /* 0x0000000400122825 */ /* 0x004fe200078e0212 */
[----:B------:R-:W-:-:S03]  /*2590*/  ISETP.NE.AND P1, PT, R10, R7, PT ;  /* 0x000000070a00720c */ /* 0x000fc60003f25270 */
[----:B------:R-:W-:Y:S02]  /*25a0*/  @P2 VIADD R8, R0, 0x1 ;  /* 0x0000000100082836 */ /* 0x000fe40000000000 */
[----:B------:R-:W-:Y:S02]  /*25b0*/  @P2 IMAD.MOV.U32 R11, RZ, RZ, RZ ;  /* 0x000000ffff0b2224 */ /* 0x000fe400078e00ff */
[----:B------:R3:W-:Y:S01]  /*25c0*/  @P2 STG.E desc[UR4][R16.64], R13 ;  /* 0x0000000d10002986 */ /* 0x0007e2000c101904 */
[----:B------:R-:W-:-:S03]  /*25d0*/  @P2 IMAD.MOV.U32 R0, RZ, RZ, R8 ;  /* 0x000000ffff002224 */ /* 0x000fc600078e0008 */
[----:B------:R3:W-:Y:S02]  /*25e0*/  @P2 STG.E desc[UR6][R18.64+0x4], R10 ;  /* 0x0000040a12002986 */ /* 0x0007e4000c101906 */
[----:B------:R-:W-:Y:S05]  /*25f0*/  @P1 BRA `(.L_x_77) ;  /* 0xfffffff400a81947 */ /* 0x000fea000383ffff */
.L_x_76:
[----:B------:R-:W-:Y:S05]  /*2600*/  BSYNC.RECONVERGENT B1 ;  /* 0x0000000000017941 */ /* 0x000fea0003800200 */
.L_x_75:
[----:B------:R-:W-:Y:S05]  /*2610*/  @!P0 BRA `(.L_x_74) ;  /* 0x0000000800508947 */ /* 0x000fea0003800000 */
[----:B------:R-:W0:Y:S01]  /*2620*/  LDC R8, c[0x0][0x3a0] ;  /* 0x0000e800ff087b82 */ /* 0x000e220000000800 */
[----:B------:R-:W-:Y:S01]  /*2630*/  ISETP.GE.U32.AND P1, PT, R20, 0x4, PT ;  /* 0x000000041400780c */ /* 0x000fe20003f26070 */
[----:B------:R-:W-:Y:S01]  /*2640*/  BSSY.RECONVERGENT B1, `(.L_x_78) ;  /* 0x0000050000017945 */ /* 0x000fe20003800200 */
[----:B0-----:R-:W-:-:S04]  /*2650*/  LOP3.LUT R9, R8, 0x3, RZ, 0xc0, !PT ;  /* 0x0000000308097812 */ /* 0x001fc800078ec0ff */
[----:B------:R-:W-:-:S07]  /*2660*/  ISETP.NE.AND P0, PT, R9, RZ, PT ;  /* 0x000000ff0900720c */ /* 0x000fce0003f05270 */
[----:B------:R-:W-:Y:S06]  /*2670*/  @!P1 BRA `(.L_x_79) ;  /* 0x0000000400309947 */ /* 0x000fec0003800000 */
[C---:B------:R-:W-:Y:S01]  /*2680*/  R2UR UR4, R2.reuse ;  /* 0x00000000020472ca */ /* 0x040fe200000e0000 */
[----:B---3--:R-:W-:Y:S01]  /*2690*/  IMAD.WIDE.U32 R12, R7, 0x4, R4 ;  /* 0x00000004070c7825 */ /* 0x008fe200078e0004 */
[C---:B------:R-:W-:Y:S01]  /*26a0*/  R2UR UR5, R3.reuse ;  /* 0x00000000030572ca */ /* 0x040fe200000e0000 */
[----:B------:R-:W0:Y:S01]  /*26b0*/  LDC.64 R14, c[0x0][0x390] ;  /* 0x0000e400ff0e7b82 */ /* 0x000e220000000a00 */
        /* <DEDUP_REMOVED lines=17> */
[----:B------:R-:W-:Y:S02]  /*27d0*/  @P2 IMAD.MOV.U32 R17, RZ, RZ, RZ ;  /* 0x000000ffff112224 */ /* 0x000fe400078e00ff */
[----:B------:R-:W-:-:S04]  /*27e0*/  @P2 VIADD R20, R0, 0x1 ;  /* 0x0000000100142836 */ /* 0x000fc80000000000 */
[----:B------:R-:W-:Y:S02]  /*27f0*/  @P2 IMAD.MOV.U32 R0, RZ, RZ, R20 ;  /* 0x000000ffff002224 */ /* 0x000fe400078e0014 */
[----:B0-----:R-:W0:Y:S01]  /*2800*/  LDC.64 R20, c[0x0][0x390] ;  /* 0x0000e400ff147b82 */ /* 0x001e220000000a00 */
[----:B--2---:R-:W-:-:S07]  /*2810*/  IMAD.IADD R23, R16, 0x1, R17 ;  /* 0x0000000110177824 */ /* 0x004fce00078e0211 */
[----:B------:R-:W2:Y:S01]  /*2820*/  LDC.64 R16, c[0x0][0x398] ;  /* 0x0000e600ff107b82 */ /* 0x000ea20000000a00 */
[----:B------:R-:W-:-:S13]  /*2830*/  ISETP.GT.AND P1, PT, R23, R6, PT ;  /* 0x000000061700720c */ /* 0x000fda0003f24270 */
[C---:B------:R-:W-:Y:S01]  /*2840*/  @P1 R2UR UR4, R2.reuse ;  /* 0x00000000020412ca */ /* 0x040fe200000e0000 */
[----:B------:R-:W-:Y:S01]  /*2850*/  @P1 VIADD R25, R7, 0x1 ;  /* 0x0000000107191836 */ /* 0x000fe20000000000 */
[----:B------:R-:W-:Y:S01]  /*2860*/  @P1 R2UR UR5, R3 ;  /* 0x00000000030512ca */ /* 0x000fe200000e0000 */
        /* <DEDUP_REMOVED lines=16> */
[C---:B------:R-:W-:Y:S01]  /*2970*/  @P2 R2UR UR4, R2.reuse ;  /* 0x00000000020422ca */ /* 0x040fe200000e0000 */
[----:B------:R-:W-:Y:S01]  /*2980*/  @P2 VIADD R27, R7, 0x2 ;  /* 0x00000002071b2836 */ /* 0x000fe20000000000 */
[----:B------:R-:W-:Y:S01]  /*2990*/  @P2 R2UR UR5, R3 ;  /* 0x00000000030522ca */ /* 0x000fe200000e0000 */
[----:B------:R-:W-:Y:S01]  /*29a0*/  @P2 VIADD R25, R7, 0x3 ;  /* 0x0000000307192836 */ /* 0x000fe20000000000 */
[----:B------:R-:W-:Y:S01]  /*29b0*/  @P2 R2UR UR6, R2 ;  /* 0x00000000020622ca */ /* 0x000fe200000e0000 */
[----:B0-----:R-:W-:Y:S01]  /*29c0*/  @P2 IMAD.WIDE R20, R0, 0x4, R20 ;  /* 0x0000000400142825 */ /* 0x001fe200078e0214 */
[----:B------:R-:W-:-:S03]  /*29d0*/  @P2 R2UR UR7, R3 ;  /* 0x00000000030722ca */ /* 0x000fc600000e0000 */
[----:B---3--:R-:W-:-:S06]  /*29e0*/  @P2 IMAD.WIDE R14, R0, 0x4, R10 ;  /* 0x00000004000e2825 */ /* 0x008fcc00078e020a */
[----:B------:R0:W-:Y:S04]  /*29f0*/  @P2 STG.E desc[UR4][R14.64], R27 ;  /* 0x0000001b0e002986 */ /* 0x0001e8000c101904 */
[----:B------:R4:W-:Y:S04]  /*2a00*/  @P2 STG.E desc[UR6][R20.64+0x4], R25 ;  /* 0x0000041914002986 */ /* 0x0009e8000c101906 */
[----:B------:R-:W3:Y:S01]  /*2a10*/  LD.E R12, desc[UR8][R12.64+0xc] ;  /* 0x00000c080c0c7980 */ /* 0x000ee2000c101900 */
[----:B------:R-:W-:Y:S02]  /*2a20*/  @P2 IMAD.MOV.U32 R23, RZ, RZ, RZ ;  /* 0x000000ffff172224 */ /* 0x000fe400078e00ff */
[----:B------:R-:W-:-:S04]  /*2a30*/  @P2 VIADD R10, R0, 0x1 ;  /* 0x00000001000a2836 */ /* 0x000fc80000000000 */
[----:B------:R-:W-:Y:S02]  /*2a40*/  @P2 IMAD.MOV.U32 R0, RZ, RZ, R10 ;  /* 0x000000ffff002224 */ /* 0x000fe400078e000a */
[----:B---3--:R-:W-:-:S05]  /*2a50*/  IMAD.IADD R11, R12, 0x1, R23 ;  /* 0x000000010c0b7824 */ /* 0x008fca00078e0217 */
[----:B------:R-:W-:-:S13]  /*2a60*/  ISETP.GT.AND P1, PT, R11, R6, PT ;  /* 0x000000060b00720c */ /* 0x000fda0003f24270 */
[----:B------:R-:W-:Y:S01]  /*2a70*/  @P1 R2UR UR4, R2 ;  /* 0x00000000020412ca */ /* 0x000fe200000e0000 */
[----:B0-----:R-:W-:Y:S01]  /*2a80*/  @P1 VIADD R15, R7, 0x3 ;  /* 0x00000003070f1836 */ /* 0x001fe20000000000 */
[C---:B------:R-:W-:Y:S01]  /*2a90*/  @P1 R2UR UR5, R3.reuse ;  /* 0x00000000030512ca */ /* 0x040fe200000e0000 */
[----:B-1----:R-:W-:Y:S01]  /*2aa0*/  @P1 IMAD.WIDE R16, R0, 0x4, R16 ;  /* 0x0000000400101825 */ /* 0x002fe200078e0210 */
[----:B------:R-:W-:Y:S02]  /*2ab0*/  @P1 R2UR UR6, R2 ;  /* 0x00000000020612ca */ /* 0x000fe400000e0000 */
[----:B------:R-:W-:Y:S01]  /*2ac0*/  @P1 R2UR UR7, R3 ;  /* 0x00000000030712ca */ /* 0x000fe200000e0000 */
[----:B--2---:R-:W-:-:S04]  /*2ad0*/  @P1 IMAD.WIDE R18, R0, 0x4, R18 ;  /* 0x0000000400121825 */ /* 0x004fc800078e0212 */
[----:B------:R-:W-:Y:S02]  /*2ae0*/  VIADD R7, R7, 0x4 ;  /* 0x0000000407077836 */ /* 0x000fe40000000000 */
[----:B------:R-:W-:Y:S02]  /*2af0*/  @P1 VIADD R10, R0, 0x1 ;  /* 0x00000001000a1836 */ /* 0x000fe40000000000 */
[----:B------:R4:W-:Y:S01]  /*2b00*/  @P1 STG.E desc[UR4][R16.64], R15 ;  /* 0x0000000f10001986 */ /* 0x0009e2000c101904 */
[----:B------:R-:W-:Y:S02]  /*2b10*/  @P1 IMAD.MOV.U32 R11, RZ, RZ, RZ ;  /* 0x000000ffff0b1224 */ /* 0x000fe400078e00ff */
[----:B------:R-:W-:Y:S01]  /*2b20*/  @P1 IMAD.MOV.U32 R0, RZ, RZ, R10 ;  /* 0x000000ffff001224 */ /* 0x000fe200078e000a */
[----:B------:R4:W-:Y:S06]  /*2b30*/  @P1 STG.E desc[UR6][R18.64+0x4], R7 ;  /* 0x0000040712001986 */ /* 0x0009ec000c101906 */
.L_x_79:
[----:B------:R-:W-:Y:S05]  /*2b40*/  BSYNC.RECONVERGENT B1 ;  /* 0x0000000000017941 */ /* 0x000fea0003800200 */
.L_x_78:
[----:B------:R-:W-:Y:S05]  /*2b50*/  @!P0 BRA `(.L_x_74) ;  /* 0x0000000400008947 */ /* 0x000fea0003800000 */
[----:B------:R-:W-:Y:S02]  /*2b60*/  ISETP.NE.AND P1, PT, R9, 0x1, PT ;  /* 0x000000010900780c */ /* 0x000fe40003f25270 */
[----:B------:R-:W-:-:S04]  /*2b70*/  LOP3.LUT R8, R8, 0x1, RZ, 0xc0, !PT ;  /* 0x0000000108087812 */ /* 0x000fc800078ec0ff */
[----:B------:R-:W-:-:S07]  /*2b80*/  ISETP.NE.U32.AND P0, PT, R8, 0x1, PT ;  /* 0x000000010800780c */ /* 0x000fce0003f05070 */
[----:B------:R-:W-:Y:S06]  /*2b90*/  @!P1 BRA `(.L_x_80) ;  /* 0x0000000000a09947 */ /* 0x000fec0003800000 */
[C---:B------:R-:W-:Y:S01]  /*2ba0*/  R2UR UR4, R2.reuse ;  /* 0x00000000020472ca */ /* 0x040fe200000e0000 */
[----:B------:R-:W-:Y:S01]  /*2bb0*/  IMAD.WIDE.U32 R8, R7, 0x4, R4 ;  /* 0x0000000407087825 */ /* 0x000fe200078e0004 */
[C---:B------:R-:W-:Y:S01]  /*2bc0*/  R2UR UR5, R3.reuse ;  /* 0x00000000030572ca */ /* 0x040fe200000e0000 */
[----:B---34-:R-:W0:Y:S01]  /*2bd0*/  LDC.64 R14, c[0x0][0x390] ;  /* 0x0000e400ff0e7b82 */ /* 0x018e220000000a00 */
        /* <DEDUP_REMOVED lines=14> */
[----:B------:R0:W-:Y:S04]  /*2cc0*/  @P1 STG.E desc[UR4][R12.64], R7 ;  /* 0x000000070c001986 */ /* 0x0001e8000c101904 */
[----:B------:R2:W-:Y:S04]  /*2cd0*/  @P1 STG.E desc[UR6][R14.64+0x4], R21 ;  /* 0x000004150e001986 */ /* 0x0005e8000c101906 */
[----:B------:R-:W3:Y:S01]  /*2ce0*/  LD.E R8, desc[UR8][R8.64+0x4] ;  /* 0x0000040808087980 */ /* 0x000ee2000c101900 */
[----:B------:R-:W-:Y:S02]  /*2cf0*/  @P1 IMAD.MOV.U32 R19, RZ, RZ, RZ ;  /* 0x000000ffff131224 */ /* 0x000fe400078e00ff */
[----:B------:R-:W-:-:S04]  /*2d00*/  @P1 VIADD R10, R0, 0x1 ;  /* 0x00000001000a1836 */ /* 0x000fc80000000000 */
[----:B------:R-:W-:Y:S02]  /*2d10*/  @P1 IMAD.MOV.U32 R0, RZ, RZ, R10 ;  /* 0x000000ffff001224 */ /* 0x000fe400078e000a */
[----:B---3--:R-:W-:Y:S02]  /*2d20*/  IMAD.IADD R11, R8, 0x1, R19 ;  /* 0x00000001080b7824 */ /* 0x008fe400078e0213 */
[----:B------:R-:W3:Y:S03]  /*2d30*/  LDC.64 R18, c[0x0][0x390] ;  /* 0x0000e400ff127b82 */ /* 0x000ee60000000a00 */
[----:B------:R-:W-:-:S13]  /*2d40*/  ISETP.GT.AND P2, PT, R11, R6, PT ;  /* 0x000000060b00720c */ /* 0x000fda0003f44270 */
[----:B------:R-:W-:Y:S01]  /*2d50*/  @P2 R2UR UR4, R2 ;  /* 0x00000000020422ca */ /* 0x000fe200000e0000 */
[----:B0-----:R-:W-:Y:S01]  /*2d60*/  @P2 VIADD R13, R7, 0x1 ;  /* 0x00000001070d2836 */ /* 0x001fe20000000000 */
[C---:B------:R-:W-:Y:S01]  /*2d70*/  @P2 R2UR UR5, R3.reuse ;  /* 0x00000000030522ca */ /* 0x040fe200000e0000 */
[----:B-1----:R-:W-:Y:S01]  /*2d80*/  @P2 IMAD.WIDE R16, R0, 0x4, R16 ;  /* 0x0000000400102825 */ /* 0x002fe200078e0210 */
[----:B------:R-:W-:Y:S02]  /*2d90*/  @P2 R2UR UR6, R2 ;  /* 0x00000000020622ca */ /* 0x000fe400000e0000 */
[----:B------:R-:W-:Y:S01]  /*2da0*/  @P2 R2UR UR7, R3 ;  /* 0x00000000030722ca */ /* 0x000fe200000e0000 */
[----:B------:R-:W-:Y:S02]  /*2db0*/  VIADD R7, R7, 0x2 ;  /* 0x0000000207077836 */ /* 0x000fe40000000000 */
[----:B---3--:R-:W-:-:S04]  /*2dc0*/  @P2 IMAD.WIDE R18, R0, 0x4, R18 ;  /* 0x0000000400122825 */ /* 0x008fc800078e0212 */
[----:B------:R-:W-:Y:S02]  /*2dd0*/  @P2 VIADD R8, R0, 0x1 ;  /* 0x0000000100082836 */ /* 0x000fe40000000000 */
[----:B------:R2:W-:Y:S01]  /*2de0*/  @P2 STG.E desc[UR4][R16.64], R13 ;  /* 0x0000000d10002986 */ /* 0x0005e2000c101904 */
[----:B------:R-:W-:Y:S02]  /*2df0*/  @P2 IMAD.MOV.U32 R11, RZ, RZ, RZ ;  /* 0x000000ffff0b2224 */ /* 0x000fe400078e00ff */
[----:B------:R-:W-:Y:S01]  /*2e00*/  @P2 IMAD.MOV.U32 R0, RZ, RZ, R8 ;  /* 0x000000ffff002224 */ /* 0x000fe200078e0008 */
[----:B------:R2:W-:Y:S06]  /*2e10*/  @P2 STG.E desc[UR6][R18.64+0x4], R7 ;  /* 0x0000040712002986 */ /* 0x0005ec000c101906 */
.L_x_80:
[----:B------:R-:W-:Y:S05]  /*2e20*/  @P0 BRA `(.L_x_74) ;  /* 0x00000000004c0947 */ /* 0x000fea0003800000 */
[----:B------:R-:W-:Y:S01]  /*2e30*/  R2UR UR4, R2 ;  /* 0x00000000020472ca */ /* 0x000fe200000e0000 */
[----:B------:R-:W-:Y:S01]  /*2e40*/  IMAD.WIDE.U32 R4, R7, 0x4, R4 ;  /* 0x0000000407047825 */ /* 0x000fe200078e0004 */
[----:B------:R-:W-:Y:S01]  /*2e50*/  R2UR UR5, R3 ;  /* 0x00000000030572ca */ /* 0x000fe200000e0000 */
[----:B------:R-:W0:-:S12]  /*2e60*/  LDC.64 R8, c[0x0][0x398] ;  /* 0x0000e600ff087b82 */ /* 0x000e180000000a00 */
[----:B------:R-:W2:Y:S02]  /*2e70*/  LD.E R4, desc[UR4][R4.64] ;  /* 0x0000000404047980 */ /* 0x000ea4000c101900 */
[----:B--23--:R-:W-:Y:S02]  /*2e80*/  IMAD.IADD R13, R4, 0x1, R11 ;  /* 0x00000001040d7824 */ /* 0x00cfe400078e020b */
[----:B------:R-:W1:Y:S03]  /*2e90*/  LDC.64 R10, c[0x0][0x390] ;  /* 0x0000e400ff0a7b82 */ /* 0x000e660000000a00 */
[----:B------:R-:W-:-:S13]  /*2ea0*/  ISETP.GT.AND P0, PT, R13, R6, PT ;  /* 0x000000060d00720c */ /* 0x000fda0003f04270 */
[----:B------:R-:W-:Y:S01]  /*2eb0*/  @P0 R2UR UR4, R2 ;  /* 0x00000000020402ca */ /* 0x000fe200000e0000 */
[----:B0-----:R-:W-:Y:S01]  /*2ec0*/  @P0 IMAD.WIDE R8, R0, 0x4, R8 ;  /* 0x0000000400080825 */ /* 0x001fe200078e0208 */
[----:B------:R-:W-:Y:S02]  /*2ed0*/  @P0 R2UR UR5, R3 ;  /* 0x00000000030502ca */ /* 0x000fe400000e0000 */
[----:B------:R-:W-:Y:S01]  /*2ee0*/  @P0 R2UR UR6, R2 ;  /* 0x00000000020602ca */ /* 0x000fe200000e0000 */
[----:B------:R-:W-:Y:S01]  /*2ef0*/  @P0 VIADD R13, R7, 0x1 ;  /* 0x00000001070d0836 */ /* 0x000fe20000000000 */
[----:B------:R-:W-:Y:S01]  /*2f00*/  @P0 R2UR UR7, R3 ;  /* 0x00000000030702ca */ /* 0x000fe200000e0000 */
[C---:B------:R-:W-:Y:S02]  /*2f10*/  @P0 VIADD R4, R0.reuse, 0x1 ;  /* 0x0000000100040836 */ /* 0x040fe40000000000 */
[----:B-1----:R-:W-:-:S04]  /*2f20*/  @P0 IMAD.WIDE R10, R0, 0x4, R10 ;  /* 0x00000004000a0825 */ /* 0x002fc800078e020a */
[----:B------:R-:W-:Y:S02]  /*2f30*/  @P0 IMAD.MOV.U32 R0, RZ, RZ, R4 ;  /* 0x000000ffff000224 */ /* 0x000fe400078e0004 */
[----:B------:R0:W-:Y:S04]  /*2f40*/  @P0 STG.E desc[UR4][R8.64], R7 ;  /* 0x0000000708000986 */ /* 0x0001e8000c101904 */
[----:B------:R0:W-:Y:S02]  /*2f50*/  @P0 STG.E desc[UR6][R10.64+0x4], R13 ;  /* 0x0000040d0a000986 */ /* 0x0001e4000c101906 */
.L_x_74:
[----:B------:R-:W-:Y:S05]  /*2f60*/  BSYNC.RECONVERGENT B0 ;  /* 0x0000000000007941 */ /* 0x000fea0003800200 */
.L_x_73:
[----:B0-----:R-:W0:Y:S01]  /*2f70*/  LDC.64 R8, c[0x0][0x3a0] ;  /* 0x0000e800ff087b82 */ /* 0x001e220000000a00 */
[----:B--234-:R-:W-:Y:S01]  /*2f80*/  VIADD R15, R0, 0x1 ;  /* 0x00000001000f7836 */ /* 0x01cfe20000000000 */
[----:B------:R-:W-:Y:S02]  /*2f90*/  R2UR UR4, R2 ;  /* 0x00000000020472ca */ /* 0x000fe400000e0000 */
[----:B------:R-:W-:-:S04]  /*2fa0*/  R2UR UR5, R3 ;  /* 0x00000000030572ca */ /* 0x000fc800000e0000 */
[----:B------:R-:W1:Y:S01]  /*2fb0*/  LDC.64 R4, c[0x0][0x398] ;  /* 0x0000e600ff047b82 */ /* 0x000e620000000a00 */
[----:B0-----:R-:W-:Y:S01]  /*2fc0*/  ISETP.GE.AND P0, PT, R15, R9, PT ;  /* 0x000000090f00720c */ /* 0x001fe20003f06270 */
[----:B------:R-:W-:Y:S02]  /*2fd0*/  VIADD R11, R8, 0xffffffff ;  /* 0xffffffff080b7836 */ /* 0x000fe40000000000 */
[----:B-1----:R-:W-:-:S05]  /*2fe0*/  IMAD.WIDE R6, R0, 0x4, R4 ;  /* 0x0000000400067825 */ /* 0x002fca00078e0204 */
[----:B------:R0:W-:Y:S05]  /*2ff0*/  STG.E desc[UR4][R6.64], R11 ;  /* 0x0000000b06007986 */ /* 0x0001ea000c101904 */
[----:B------:R-:W-:Y:S05]  /*3000*/  @P0 EXIT ;  /* 0x000000000000094d */ /* 0x000fea0003800000 */
[----:B0-----:R-:W-:Y:S01]  /*3010*/  IADD3 R7, PT, PT, -R0, -0x2, R9 ;  /* 0xfffffffe00077810 */ /* 0x001fe20007ffe109 */
[----:B------:R-:W-:Y:S01]  /*3020*/  BSSY.RECONVERGENT B0, `(.L_x_81) ;  /* 0x0000048000007945 */ /* 0x000fe20003800200 */
[----:B------:R-:W-:Y:S02]  /*3030*/  LOP3.LUT R6, RZ, R0, RZ, 0x33, !PT ;  /* 0x00000000ff067212 */ /* 0x000fe400078e33ff */
[----:B------:R-:W-:-:S03]  /*3040*/  ISETP.GE.U32.AND P0, PT, R7, 0x7, PT ;  /* 0x000000070700780c */ /* 0x000fc60003f06070 */
[----:B------:R-:W-:-:S05]  /*3050*/  IMAD.IADD R16, R6, 0x1, R9 ;  /* 0x0000000106107824 */ /* 0x000fca00078e0209 */
[----:B------:R-:W-:-:S05]  /*3060*/  LOP3.LUT R17, R16, 0x7, RZ, 0xc0, !PT ;  /* 0x0000000710117812 */ /* 0x000fca00078ec0ff */
[----:B------:R-:W-:Y:S05]  /*3070*/  @!P0 BRA `(.L_x_82) ;  /* 0x0000000400088947 */ /* 0x000fea0003800000 */
[----:B------:R-:W0:Y:S01]  /*3080*/  LDC.64 R12, c[0x0][0x390] ;  /* 0x0000e400ff0c7b82 */ /* 0x000e220000000a00 */
[----:B------:R-:W-:Y:S01]  /*3090*/  LOP3.LUT R6, R16, 0xfffffff8, RZ, 0xc0, !PT ;  /* 0xfffffff810067812 */ /* 0x000fe200078ec0ff */
[----:B------:R-:W-:Y:S04]  /*30a0*/  BSSY.RECONVERGENT B1, `(.L_x_83) ;  /* 0x000003e000017945 */ /* 0x000fe80003800200 */
[----:B------:R-:W-:Y:S02]  /*30b0*/  IMAD.MOV R14, RZ, RZ, -R6 ;  /* 0x000000ffff0e7224 */ /* 0x000fe400078e0a06 */
[----:B------:R-:W1:Y:S01]  /*30c0*/  LDC.64 R10, c[0x0][0x398] ;  /* 0x0000e600ff0a7b82 */ /* 0x000e620000000a00 */
[----:B0-----:R-:W-:-:S05]  /*30d0*/  IADD3 R12, P1, PT, R12, 0x10, RZ ;  /* 0x000000100c0c7810 */ /* 0x001fca0007f3e0ff */
[----:B------:R-:W-:Y:S01]  /*30e0*/  IMAD.X R13, RZ, RZ, R13, P1 ;  /* 0x000000ffff0d7224 */ /* 0x000fe200008e060d */
[----:B-1----:R-:W-:-:S05]  /*30f0*/  IADD3 R10, P0, PT, R10, 0x10, RZ ;  /* 0x000000100a0a7810 */ /* 0x002fca0007f1e0ff */
[----:B------:R-:W-:-:S08]  /*3100*/  IMAD.X R11, RZ, RZ, R11, P0 ;  /* 0x000000ffff0b7224 */ /* 0x000fd000000e060b */
.L_x_84:
[C---:B------:R-:W-:Y:S01]  /*3110*/  R2UR UR4, R2.reuse ;  /* 0x00000000020472ca */ /* 0x040fe200000e0000 */
[----:B0-----:R-:W-:Y:S01]  /*3120*/  IMAD.WIDE R6, R15, 0x4, R10 ;  /* 0x000000040f067825 */ /* 0x001fe200078e020a */
[----:B------:R-:W-:Y:S02]  /*3130*/  R2UR UR5, R3 ;  /* 0x00000000030572ca */ /* 0x000fe400000e0000 */
[C---:B------:R-:W-:Y:S01]  /*3140*/  R2UR UR6, R2.reuse ;  /* 0x00000000020672ca */ /* 0x040fe200000e0000 */
[----:B------:R-:W-:Y:S01]  /*3150*/  IMAD.WIDE R8, R15, 0x4, R12 ;  /* 0x000000040f087825 */ /* 0x000fe200078e020c */
[C---:B------:R-:W-:Y:S02]  /*3160*/  R2UR UR7, R3.reuse ;  /* 0x00000000030772ca */ /* 0x040fe400000e0000 */
[----:B------:R-:W-:Y:S01]  /*3170*/  R2UR UR8, R2 ;  /* 0x00000000020872ca */ /* 0x000fe200000e0000 */
[----:B------:R-:W-:Y:S01]  /*3180*/  VIADD R14, R14, 0x8 ;  /* 0x000000080e0e7836 */ /* 0x000fe20000000000 */
[----:B------:R-:W-:Y:S01]  /*3190*/  R2UR UR9, R3 ;  /* 0x00000000030972ca */ /* 0x000fe200000e0000 */
[----:B------:R-:W-:Y:S01]  /*31a0*/  VIADD R0, R0, 0x8 ;  /* 0x0000000800007836 */ /* 0x000fe20000000000 */
[C---:B------:R-:W-:Y:S01]  /*31b0*/  R2UR UR10, R2.reuse ;  /* 0x00000000020a72ca */ /* 0x040fe200000e0000 */
[----:B------:R-:W-:Y:S01]  /*31c0*/  VIADD R15, R15, 0x8 ;  /* 0x000000080f0f7836 */ /* 0x000fe20000000000 */
[----:B------:R-:W-:Y:S01]  /*31d0*/  R2UR UR11, R3 ;  /* 0x00000000030b72ca */ /* 0x000fe200000e0000 */
[----:B------:R0:W-:Y:S01]  /*31e0*/  STG.E desc[UR4][R6.64+-0x10], RZ ;  /* 0xfffff0ff06007986 */ /* 0x0001e2000c101904 */
[----:B------:R-:W-:-:S02]  /*31f0*/  R2UR UR12, R2 ;  /* 0x00000000020c72ca */ /* 0x000fc400000e0000 */
[C---:B------:R-:W-:Y:S01]  /*3200*/  R2UR UR13, R3.reuse ;  /* 0x00000000030d72ca */ /* 0x040fe200000e0000 */
[----:B------:R0:W-:Y:S01]  /*3210*/  STG.E desc[UR6][R8.64+-0x10], RZ ;  /* 0xfffff0ff08007986 */ /* 0x0001e2000c101906 */
[C---:B------:R-:W-:Y:S02]  /*3220*/  R2UR UR14, R2.reuse ;  /* 0x00000000020e72ca */ /* 0x040fe400000e0000 */
[C---:B------:R-:W-:Y:S01]  /*3230*/  R2UR UR15, R3.reuse ;  /* 0x00000000030f72ca */ /* 0x040fe200000e0000 */
[----:B------:R0:W-:Y:S01]  /*3240*/  STG.E desc[UR8][R6.64+-0xc], RZ ;  /* 0xfffff4ff06007986 */ /* 0x0001e2000c101908 */
[C---:B------:R-:W-:Y:S02]  /*3250*/  R2UR UR16, R2.reuse ;  /* 0x00000000021072ca */ /* 0x040fe400000e0000 */
        /* <DEDUP_REMOVED lines=26> */
[----:B------:R-:W-:Y:S02]  /*3400*/  R2UR UR34, R2 ;  /* 0x00000000022272ca */ /* 0x000fe400000e0000 */
[----:B------:R-:W-:Y:S01]  /*3410*/  R2UR UR35, R3 ;  /* 0x00000000032372ca */ /* 0x000fe200000e0000 */
[----:B------:R0:W-:Y:S01]  /*3420*/  STG.E desc[UR28][R6.64+0x8], RZ ;  /* 0x000008ff06007986 */ /* 0x0001e2000c10191c */
[----:B------:R-:W-:-:S03]  /*3430*/  ISETP.NE.AND P0, PT, R14, RZ, PT ;  /* 0x000000ff0e00720c */ /* 0x000fc60003f05270 */
[----:B------:R0:W-:Y:S04]  /*3440*/  STG.E desc[UR30][R8.64+0x8], RZ ;  /* 0x000008ff08007986 */ /* 0x0001e8000c10191e */
[----:B------:R0:W-:Y:S04]  /*3450*/  STG.E desc[UR32][R6.64+0xc], RZ ;  /* 0x00000cff06007986 */ /* 0x0001e8000c101920 */
[----:B------:R0:W-:Y:S02]  /*3460*/  STG.E desc[UR34][R8.64+0xc], RZ ;  /* 0x00000cff08007986 */ /* 0x0001e4000c101922 */
[----:B------:R-:W-:Y:S05]  /*3470*/  @P0 BRA `(.L_x_84) ;  /* 0xfffffffc00240947 */ /* 0x000fea000383ffff */
[----:B------:R-:W-:Y:S05]  /*3480*/  BSYNC.RECONVERGENT B1 ;  /* 0x0000000000017941 */ /* 0x000fea0003800200 */
.L_x_83:
[----:B------:R-:W-:-:S07]  /*3490*/  VIADD R15, R0, 0x1 ;  /* 0x00000001000f7836 */ /* 0x000fce0000000000 */
.L_x_82:
[----:B------:R-:W-:Y:S05]  /*34a0*/  BSYNC.RECONVERGENT B0 ;  /* 0x0000000000007941 */ /* 0x000fea0003800200 */
.L_x_81:
[----:B------:R-:W-:-:S13]  /*34b0*/  ISETP.NE.AND P0, PT, R17, RZ, PT ;  /* 0x000000ff1100720c */ /* 0x000fda0003f05270 */
[----:B------:R-:W-:Y:S05]  /*34c0*/  @!P0 EXIT ;  /* 0x000000000000894d */ /* 0x000fea0003800000 */
[----:B------:R-:W-:Y:S01]  /*34d0*/  ISETP.GE.U32.AND P0, PT, R17, 0x4, PT ;  /* 0x000000041100780c */ /* 0x000fe20003f06070 */
[----:B------:R-:W-:Y:S01]  /*34e0*/  BSSY.RECONVERGENT B0, `(.L_x_85) ;  /* 0x0000020000007945 */ /* 0x000fe20003800200 */
[----:B------:R-:W-:-:S04]  /*34f0*/  LOP3.LUT R0, R16, 0x3, RZ, 0xc0, !PT ;  /* 0x0000000310007812 */ /* 0x000fc800078ec0ff */
[----:B------:R-:W-:-:S07]  /*3500*/  ISETP.NE.AND P1, PT, R0, RZ, PT ;  /* 0x000000ff0000720c */ /* 0x000fce0003f25270 */
[----:B------:R-:W-:Y:S06]  /*3510*/  @!P0 BRA `(.L_x_86) ;  /* 0x0000000000708947 */ /* 0x000fec0003800000 */
[----:B0-----:R-:W0:Y:S01]  /*3520*/  LDC.64 R8, c[0x0][0x390] ;  /* 0x0000e400ff087b82 */ /* 0x001e220000000a00 */
[C---:B------:R-:W-:Y:S01]  /*3530*/  R2UR UR4, R2.reuse ;  /* 0x00000000020472ca */ /* 0x040fe200000e0000 */
[----:B------:R-:W-:Y:S01]  /*3540*/  IMAD.WIDE R6, R15, 0x4, R4 ;  /* 0x000000040f067825 */ /* 0x000fe200078e0204 */
[C---:B------:R-:W-:Y:S02]  /*3550*/  R2UR UR5, R3.reuse ;  /* 0x00000000030572ca */ /* 0x040fe400000e0000 */
[C---:B------:R-:W-:Y:S02]  /*3560*/  R2UR UR6, R2.reuse ;  /* 0x00000000020672ca */ /* 0x040fe400000e0000 */
[C---:B------:R-:W-:Y:S02]  /*3570*/  R2UR UR7, R3.reuse ;  /* 0x00000000030772ca */ /* 0x040fe400000e0000 */
[----:B------:R-:W-:Y:S02]  /*3580*/  R2UR UR8, R2 ;  /* 0x00000000020872ca */ /* 0x000fe400000e0000 */
[----:B------:R-:W-:-:S02]  /*3590*/  R2UR UR9, R3 ;  /* 0x00000000030972ca */ /* 0x000fc400000e0000 */
[C---:B------:R-:W-:Y:S02]  /*35a0*/  R2UR UR10, R2.reuse ;  /* 0x00000000020a72ca */ /* 0x040fe400000e0000 */
[C---:B------:R-:W-:Y:S01]  /*35b0*/  R2UR UR11, R3.reuse ;  /* 0x00000000030b72ca */ /* 0x040fe200000e0000 */
[----:B------:R1:W-:Y:S01]  /*35c0*/  STG.E desc[UR4][R6.64], RZ ;  /* 0x000000ff06007986 */ /* 0x0003e2000c101904 */
[C---:B------:R-:W-:Y:S02]  /*35d0*/  R2UR UR12, R2.reuse ;  /* 0x00000000020c72ca */ /* 0x040fe400000e0000 */
[C---:B------:R-:W-:Y:S02]  /*35e0*/  R2UR UR13, R3.reuse ;  /* 0x00000000030d72ca */ /* 0x040fe400000e0000 */
[C---:B------:R-:W-:Y:S02]  /*35f0*/  R2UR UR14, R2.reuse ;  /* 0x00000000020e72ca */ /* 0x040fe400000e0000 */
[----:B------:R-:W-:Y:S01]  /*3600*/  R2UR UR15, R3 ;  /* 0x00000000030f72ca */ /* 0x000fe200000e0000 */
[----:B0-----:R-:W-:Y:S01]  /*3610*/  IMAD.WIDE R8, R15, 0x4, R8 ;  /* 0x000000040f087825 */ /* 0x001fe200078e0208 */
[----:B------:R-:W-:-:S02]  /*3620*/  R2UR UR16, R2 ;  /* 0x00000000021072ca */ /* 0x000fc400000e0000 */
[----:B------:R-:W-:Y:S01]  /*3630*/  R2UR UR17, R3 ;  /* 0x00000000031172ca */ /* 0x000fe200000e0000 */
[----:B------:R-:W-:Y:S01]  /*3640*/  VIADD R15, R15, 0x4 ;  /* 0x000000040f0f7836 */ /* 0x000fe20000000000 */
[----:B------:R-:W-:Y:S01]  /*3650*/  R2UR UR18, R2 ;  /* 0x00000000021272ca */ /* 0x000fe200000e0000 */
[----:B------:R1:W-:Y:S01]  /*3660*/  STG.E desc[UR6][R8.64], RZ ;  /* 0x000000ff08007986 */ /* 0x0003e2000c101906 */
[----:B------:R-:W-:-:S03]  /*3670*/  R2UR UR19, R3 ;  /* 0x00000000031372ca */ /* 0x000fc600000e0000 */
[----:B------:R1:W-:Y:S04]  /*3680*/  STG.E desc[UR8][R6.64+0x4], RZ ;  /* 0x000004ff06007986 */ /* 0x0003e8000c101908 */
[----:B------:R1:W-:Y:S04]  /*3690*/  STG.E desc[UR10][R8.64+0x4], RZ ;  /* 0x000004ff08007986 */ /* 0x0003e8000c10190a */
[----:B------:R1:W-:Y:S04]  /*36a0*/  STG.E desc[UR12][R6.64+0x8], RZ ;  /* 0x000008ff06007986 */ /* 0x0003e8000c10190c */
[----:B------:R1:W-:Y:S04]  /*36b0*/  STG.E desc[UR14][R8.64+0x8], RZ ;  /* 0x000008ff08007986 */ /* 0x0003e8000c10190e */
[----:B------:R1:W-:Y:S04]  /*36c0*/  STG.E desc[UR16][R6.64+0xc], RZ ;  /* 0x00000cff06007986 */ /* 0x0003e8000c101910 */
[----:B------:R1:W-:Y:S02]  /*36d0*/  STG.E desc[UR18][R8.64+0xc], RZ ;  /* 0x00000cff08007986 */ /* 0x0003e4000c101912 */
.L_x_86:
[----:B------:R-:W-:Y:S05]  /*36e0*/  BSYNC.RECONVERGENT B0 ;  /* 0x0000000000007941 */ /* 0x000fea0003800200 */
.L_x_85:
[----:B------:R-:W-:Y:S05]  /*36f0*/  @!P1 EXIT ;  /* 0x000000000000994d */ /* 0x000fea0003800000 */
[----:B------:R-:W-:Y:S02]  /*3700*/  ISETP.NE.AND P0, PT, R0, 0x1, PT ;  /* 0x000000010000780c */ /* 0x000fe40003f05270 */
[----:B------:R-:W-:-:S04]  /*3710*/  LOP3.LUT R0, R16, 0x1, RZ, 0xc0, !PT ;  /* 0x0000000110007812 */ /* 0x000fc800078ec0ff */
[----:B------:R-:W-:-:S07]  /*3720*/  ISETP.NE.U32.AND P1, PT, R0, 0x1, PT ;  /* 0x000000010000780c */ /* 0x000fce0003f25070 */
[----:B01----:R-:W0:Y:S01]  /*3730*/  @P0 LDC.64 R6, c[0x0][0x390] ;  /* 0x0000e400ff060b82 */ /* 0x003e220000000a00 */
[C---:B------:R-:W-:Y:S01]  /*3740*/  @P0 R2UR UR4, R2.reuse ;  /* 0x00000000020402ca */ /* 0x040fe200000e0000 */
[----:B------:R-:W-:Y:S01]  /*3750*/  @P0 IMAD.WIDE R8, R15, 0x4, R4 ;  /* 0x000000040f080825 */ /* 0x000fe200078e0204 */
[C---:B------:R-:W-:Y:S02]  /*3760*/  @P0 R2UR UR5, R3.reuse ;  /* 0x00000000030502ca */ /* 0x040fe400000e0000 */
[C---:B------:R-:W-:Y:S02]  /*3770*/  @P0 R2UR UR6, R2.reuse ;  /* 0x00000000020602ca */ /* 0x040fe400000e0000 */
[C---:B------:R-:W-:Y:S02]  /*3780*/  @P0 R2UR UR7, R3.reuse ;  /* 0x00000000030702ca */ /* 0x040fe400000e0000 */
[----:B------:R-:W-:Y:S02]  /*3790*/  @P0 R2UR UR8, R2 ;  /* 0x00000000020802ca */ /* 0x000fe400000e0000 */
[----:B------:R-:W-:-:S02]  /*37a0*/  @P0 R2UR UR9, R3 ;  /* 0x00000000030902ca */ /* 0x000fc400000e0000 */
[----:B------:R-:W-:Y:S02]  /*37b0*/  @P0 R2UR UR10, R2 ;  /* 0x00000000020a02ca */ /* 0x000fe400000e0000 */
[----:B------:R-:W-:Y:S01]  /*37c0*/  @P0 R2UR UR11, R3 ;  /* 0x00000000030b02ca */ /* 0x000fe200000e0000 */
[----:B------:R1:W-:Y:S01]  /*37d0*/  @P0 STG.E desc[UR4][R8.64], RZ ;  /* 0x000000ff08000986 */ /* 0x0003e2000c101904 */
[----:B0-----:R-:W-:-:S05]  /*37e0*/  @P0 IMAD.WIDE R6, R15, 0x4, R6 ;  /* 0x000000040f060825 */ /* 0x001fca00078e0206 */
[----:B------:R1:W-:Y:S04]  /*37f0*/  @P0 STG.E desc[UR6][R6.64], RZ ;  /* 0x000000ff06000986 */ /* 0x0003e8000c101906 */
[----:B------:R1:W-:Y:S04]  /*3800*/  @P0 STG.E desc[UR8][R8.64+0x4], RZ ;  /* 0x000004ff08000986 */ /* 0x0003e8000c101908 */
[----:B------:R1:W-:Y:S01]  /*3810*/  @P0 STG.E desc[UR10][R6.64+0x4], RZ ;  /* 0x000004ff06000986 */ /* 0x0003e2000c10190a */
[----:B------:R-:W-:Y:S05]  /*3820*/  @P1 EXIT ;  /* 0x000000000000194d */ /* 0x000fea0003800000 */
[----:B-1----:R-:W0:Y:S01]  /*3830*/  LDC.64 R6, c[0x0][0x390] ;  /* 0x0000e400ff067b82 */ /* 0x002e220000000a00 */
[C---:B------:R-:W-:Y:S01]  /*3840*/  R2UR UR4, R2.reuse ;  /* 0x00000000020472ca */ /* 0x040fe200000e0000 */
[----:B------:R-:W-:Y:S01]  /*3850*/  @P0 VIADD R15, R15, 0x2 ;  /* 0x000000020f0f0836 */ /* 0x000fe20000000000 */
[----:B------:R-:W-:Y:S02]  /*3860*/  R2UR UR5, R3 ;  /* 0x00000000030572ca */ /* 0x000fe400000e0000 */
[----:B------:R-:W-:Y:S01]  /*3870*/  R2UR UR6, R2 ;  /* 0x00000000020672ca */ /* 0x000fe200000e0000 */
[----:B------:R-:W-:Y:S01]  /*3880*/  IMAD.WIDE R4, R15, 0x4, R4 ;  /* 0x000000040f047825 */ /* 0x000fe200078e0204 */
[----:B------:R-:W-:-:S09]  /*3890*/  R2UR UR7, R3 ;  /* 0x00000000030772ca */ /* 0x000fd200000e0000 */
[----:B------:R-:W-:Y:S01]  /*38a0*/  STG.E desc[UR4][R4.64], RZ ;  /* 0x000000ff04007986 */ /* 0x000fe2000c101904 */
[----:B0-----:R-:W-:-:S05]  /*38b0*/  IMAD.WIDE R2, R15, 0x4, R6 ;  /* 0x000000040f027825 */ /* 0x001fca00078e0206 */
[----:B------:R-:W-:Y:S01]  /*38c0*/  STG.E desc[UR6][R2.64], RZ ;  /* 0x000000ff02007986 */ /* 0x000fe2000c101906 */
[----:B------:R-:W-:Y:S05]  /*38d0*/  EXIT ;  /* 0x000000000000794d */ /* 0x000fea0003800000 */
.L_x_87:
        /* <DEDUP_REMOVED lines=10> */
.L_x_204:


//--------------------- .text._Z14paradisPermutePiiS_S_S_S_iii --------------------------
	.section	.text._Z14paradisPermutePiiS_S_S_S_iii,"ax",@progbits
	.align	128
        .global         _Z14paradisPermutePiiS_S_S_S_iii
        .type           _Z14paradisPermutePiiS_S_S_S_iii,@function
        .size           _Z14paradisPermutePiiS_S_S_S_iii,(.L_x_205 - _Z14paradisPermutePiiS_S_S_S_iii)
        .other          _Z14paradisPermutePiiS_S_S_S_iii,@"STO_CUDA_ENTRY STV_DEFAULT"
_Z14paradisPermutePiiS_S_S_S_iii:
.text._Z14paradisPermutePiiS_S_S_S_iii:
[----:B------:R-:W-:Y:S08]  /*0000*/  LDC R1, c[0x0][0x37c] ;  /* 0x0000df00ff017b82 */ /* 0x000ff00000000800 */
[----:B------:R-:W0:Y:S02]  /*0010*/  LDC R5, c[0x0][0x3b4] ;  /* 0x0000ed00ff057b82 */ /* 0x000e240000000800 */
[----:B0-----:R-:W-:-:S13]  /*0020*/  ISETP.GE.AND P0, PT, R5, 0x1, PT ;  /* 0x000000010500780c */ /* 0x001fda0003f06270 */
[----:B------:R-:W-:Y:S05]  /*0030*/  @!P0 EXIT ;  /* 0x000000000000894d */ /* 0x000fea0003800000 */
[----:B------:R-:W0:Y:S01]  /*0040*/  LDC R6, c[0x0][0x3b0] ;  /* 0x0000ec00ff067b82 */ /* 0x000e220000000800 */
[----:B------:R-:W1:Y:S01]  /*0050*/  S2R R0, SR_TID.X ;  /* 0x0000000000007919 */ /* 0x000e620000002100 */
[----:B------:R-:W1:Y:S01]  /*0060*/  LDCU UR4, c[0x0][0x360] ;  /* 0x00006c00ff0477ac */ /* 0x000e620008000800 */
[----:B------:R-:W1:Y:S01]  /*0070*/  S2R R3, SR_CTAID.X ;  /* 0x0000000000037919 */ /* 0x000e620000002500 */
[----:B------:R-:W2:Y:S01]  /*0080*/  LDCU.64 UR6, c[0x0][0x358] ;  /* 0x00006b00ff0677ac */ /* 0x000ea20008000a00 */
[C---:B0-----:R-:W-:Y:S01]  /*0090*/  VIADD R2, R6.reuse, 0xfffffff6 ;  /* 0xfffffff606027836 */ /* 0x041fe20000000000 */
[----:B------:R-:W-:-:S04]  /*00a0*/  IADD3 R4, PT, PT, -R6, 0x9, RZ ;  /* 0x0000000906047810 */ /* 0x000fc80007ffe1ff */
[----:B------:R-:W-:Y:S01]  /*00b0*/  ISETP.GT.AND P0, PT, R2, -0x2, PT ;  /* 0xfffffffe0200780c */ /* 0x000fe20003f04270 */
[----:B-1----:R-:W-:-:S04]  /*00c0*/  IMAD R0, R3, UR4, R0 ;  /* 0x0000000403007c24 */ /* 0x002fc8000f8e0200 */
[----:B------:R-:W-:-:S05]  /*00d0*/  IMAD R0, R0, R5, RZ ;  /* 0x0000000500007224 */ /* 0x000fca00078e02ff */
[----:B------:R-:W-:-:S03]  /*00e0*/  SHF.R.S32.HI R2, RZ, 0x1f, R0 ;  /* 0x0000001fff027819 */ /* 0x000fc60000011400 */
[----:B--2---:R-:W-:Y:S05]  /*00f0*/  @P0 BRA `(.L_x_88) ;  /* 0x0000001400c80947 */ /* 0x004fea0003800000 */
[----:B------:R-:W-:-:S13]  /*0100*/  ISETP.GT.AND P0, PT, R4, RZ, PT ;  /* 0x000000ff0400720c */ /* 0x000fda0003f04270 */
[----:B------:R-:W-:Y:S05]  /*0110*/  @P0 BRA `(.L_x_89) ;  /* 0x00000008005c0947 */ /* 0x000fea0003800000 */
[C---:B------:R-:W-:Y:S01]  /*0120*/  LOP3.LUT R22, R4.reuse, 0x3, RZ, 0xc0, !PT ;  /* 0x0000000304167812 */ /* 0x040fe200078ec0ff */
[----:B------:R-:W-:Y:S01]  /*0130*/  IMAD.MOV.U32 R5, RZ, RZ, 0xa ;  /* 0x0000000aff057424 */ /* 0x000fe200078e00ff */
[----:B------:R-:W-:Y:S01]  /*0140*/  LOP3.LUT R4, R4, 0xfffffffc, RZ, 0xc0, !PT ;  /* 0xfffffffc04047812 */ /* 0x000fe200078ec0ff */
[----:B------:R-:W-:Y:S01]  /*0150*/  VIADD R3, R6, 0xfffffffa ;  /* 0xfffffffa06037836 */ /* 0x000fe20000000000 */
[----:B------:R-:W-:Y:S01]  /*0160*/  ISETP.NE.AND P0, PT, R22, 0x2, PT ;  /* 0x000000021600780c */ /* 0x000fe20003f05270 */
[----:B------:R-:W-:-:S03]  /*0170*/  UMOV UR4, URZ ;  /* 0x000000ff00047c82 */ /* 0x000fc60008000000 */
[----:B------:R-:W-:-:S09]  /*0180*/  SEL R5, R5, 0x64, !P0 ;  /* 0x0000006405057807 */ /* 0x000fd20004000000 */
.L_x_104:
[----:B------:R-:W0:Y:S01]  /*0190*/  LDCU.128 UR8, c[0x0][0x3a0] ;  /* 0x00007400ff0877ac */ /* 0x000e220008000c00 */
[----:B------:R-:W-:-:S05]  /*01a0*/  IADD3 R6, P0, PT, R0, UR4, RZ ;  /* 0x0000000400067c10 */ /* 0x000fca000ff1e0ff */
[----:B------:R-:W-:Y:S02]  /*01b0*/  IMAD.SHL.U32 R14, R6, 0x4, RZ ;  /* 0x00000004060e7824 */ /* 0x000fe400078e00ff */
[----:B------:R-:W-:-:S05]  /*01c0*/  IMAD.X R9, RZ, RZ, R2, P0 ;  /* 0x000000ffff097224 */ /* 0x000fca00000e0602 */
[----:B------:R-:W-:Y:S02]  /*01d0*/  SHF.L.U64.HI R6, R6, 0x2, R9 ;  /* 0x0000000206067819 */ /* 0x000fe40000010209 */
[C---:B0-----:R-:W-:Y:S02]  /*01e0*/  IADD3 R16, P0, PT, R14.reuse, UR8, RZ ;  /* 0x000000080e107c10 */ /* 0x041fe4000ff1e0ff */
[----:B------:R-:W-:Y:S02]  /*01f0*/  IADD3 R14, P1, PT, R14, UR10, RZ ;  /* 0x0000000a0e0e7c10 */ /* 0x000fe4000ff3e0ff */
[C---:B------:R-:W-:Y:S02]  /*0200*/  IADD3.X R17, PT, PT, R6.reuse, UR9, RZ, P0, !PT ;  /* 0x0000000906117c10 */ /* 0x040fe400087fe4ff */
[----:B------:R-:W-:-:S03]  /*0210*/  IADD3.X R15, PT, PT, R6, UR11, RZ, P1, !PT ;  /* 0x0000000b060f7c10 */ /* 0x000fc60008ffe4ff */
[----:B------:R-:W2:Y:S04]  /*0220*/  LDG.E R6, desc[UR6][R16.64] ;  /* 0x0000000610067981 */ /* 0x000ea8000c1e1900 */
[----:B------:R-:W2:Y:S01]  /*0230*/  LDG.E R9, desc[UR6][R14.64] ;  /* 0x000000060e097981 */ /* 0x000ea2000c1e1900 */
[----:B------:R-:W-:Y:S01]  /*0240*/  BSSY.RECONVERGENT B0, `(.L_x_90) ;  /* 0x000007e000007945 */ /* 0x000fe20003800200 */
[----:B--2---:R-:W-:-:S13]  /*0250*/  ISETP.GE.AND P0, PT, R6, R9, PT ;  /* 0x000000090600720c */ /* 0x004fda0003f06270 */
[----:B------:R-:W-:Y:S05]  /*0260*/  @P0 BRA `(.L_x_91) ;  /* 0x0000000400ec0947 */ /* 0x000fea0003800000 */
.L_x_103:
[----:B------:R-:W0:Y:S02]  /*0270*/  LDCU.64 UR8, c[0x0][0x380] ;  /* 0x00007000ff0877ac */ /* 0x000e240008000a00 */
[----:B0-----:R-:W-:Y:S02]  /*0280*/  IMAD.U32 R12, RZ, RZ, UR8 ;  /* 0x00000008ff0c7e24 */ /* 0x001fe4000f8e00ff */
[----:B------:R-:W-:Y:S02]  /*0290*/  IMAD.U32 R13, RZ, RZ, UR9 ;  /* 0x00000009ff0d7e24 */ /* 0x000fe4000f8e00ff */
[----:B------:R-:W-:-:S05]  /*02a0*/  IMAD.WIDE R10, R6, 0x4, R12 ;  /* 0x00000004060a7825 */ /* 0x000fca00078e020c */
[----:B------:R-:W2:Y:S01]  /*02b0*/  LDG.E R9, desc[UR6][R10.64] ;  /* 0x000000060a097981 */ /* 0x000ea2000c1e1900 */
[----:B------:R-:W-:Y:S01]  /*02c0*/  BSSY.RECONVERGENT B1, `(.L_x_92) ;  /* 0x0000071000017945 */ /* 0x000fe20003800200 */
[----:B--2---:R-:W-:-:S05]  /*02d0*/  IMAD.HI R18, R9, 0x66666667, RZ ;  /* 0x6666666709127827 */ /* 0x004fca00078e02ff */
[----:B------:R-:W-:-:S04]  /*02e0*/  SHF.R.U32.HI R19, RZ, 0x1f, R18 ;  /* 0x0000001fff137819 */ /* 0x000fc80000011612 */
[----:B------:R-:W-:-:S05]  /*02f0*/  LEA.HI.SX32 R18, R18, R19, 0x1e ;  /* 0x0000001312127211 */ /* 0x000fca00078ff2ff */
[----:B------:R-:W-:-:S05]  /*0300*/  IMAD R18, R18, -0xa, R9 ;  /* 0xfffffff612127824 */ /* 0x000fca00078e0209 */
[----:B------:R-:W-:-:S13]  /*0310*/  ISETP.NE.AND P0, PT, R18, UR4, PT ;  /* 0x0000000412007c0c */ /* 0x000fda000bf05270 */
[----:B------:R-:W-:Y:S05]  /*0320*/  @!P0 BRA `(.L_x_93) ;  /* 0x0000000400788947 */ /* 0x000fea0003800000 */
.L_x_101:
[----:B------:R-:W0:Y:S01]  /*0330*/  LDCU.128 UR8, c[0x0][0x3a0] ;  /* 0x00007400ff0877ac */ /* 0x000e220008000c00 */
[----:B------:R-:W-:-:S04]  /*0340*/  IADD3 R13, P0, PT, R0, R18, RZ ;  /* 0x00000012000d7210 */ /* 0x000fc80007f1e0ff */
[----:B------:R-:W-:Y:S01]  /*0350*/  LEA.HI.X.SX32 R18, R18, R2, 0x1, P0 ;  /* 0x0000000212127211 */ /* 0x000fe200000f0eff */
[----:B------:R-:W-:-:S03]  /*0360*/  IMAD.SHL.U32 R12, R13, 0x4, RZ ;  /* 0x000000040d0c7824 */ /* 0x000fc600078e00ff */
[----:B------:R-:W-:Y:S02]  /*0370*/  SHF.L.U64.HI R13, R13, 0x2, R18 ;  /* 0x000000020d0d7819 */ /* 0x000fe40000010212 */
[C---:B0-----:R-:W-:Y:S02]  /*0380*/  IADD3 R18, P0, PT, R12.reuse, UR8, RZ ;  /* 0x000000080c127c10 */ /* 0x041fe4000ff1e0ff */
[----:B------:R-:W-:Y:S02]  /*0390*/  IADD3 R12, P1, PT, R12, UR10, RZ ;  /* 0x0000000a0c0c7c10 */ /* 0x000fe4000ff3e0ff */
[C---:B------:R-:W-:Y:S02]  /*03a0*/  IADD3.X R19, PT, PT, R13.reuse, UR9, RZ, P0, !PT ;  /* 0x000000090d137c10 */ /* 0x040fe400087fe4ff */
[----:B------:R-:W-:-:S03]  /*03b0*/  IADD3.X R13, PT, PT, R13, UR11, RZ, P1, !PT ;  /* 0x0000000b0d0d7c10 */ /* 0x000fc60008ffe4ff */
[----:B------:R-:W2:Y:S04]  /*03c0*/  LDG.E R21, desc[UR6][R18.64] ;  /* 0x0000000612157981 */ /* 0x000ea8000c1e1900 */
[----:B------:R-:W2:Y:S02]  /*03d0*/  LDG.E R12, desc[UR6][R12.64] ;  /* 0x000000060c0c7981 */ /* 0x000ea4000c1e1900 */
[----:B--2---:R-:W-:-:S13]  /*03e0*/  ISETP.GE.AND P0, PT, R21, R12, PT ;  /* 0x0000000c1500720c */ /* 0x004fda0003f06270 */
[----:B------:R-:W-:Y:S05]  /*03f0*/  @P0 BRA `(.L_x_94) ;  /* 0x0000000400700947 */ /* 0x000fea0003800000 */
[----:B------:R-:W0:Y:S02]  /*0400*/  LDCU.64 UR8, c[0x0][0x380] ;  /* 0x00007000ff0877ac */ /* 0x000e240008000a00 */
[----:B0-----:R-:W-:Y:S02]  /*0410*/  IMAD.U32 R12, RZ, RZ, UR8 ;  /* 0x00000008ff0c7e24 */ /* 0x001fe4000f8e00ff */
[----:B------:R-:W-:Y:S02]  /*0420*/  IMAD.U32 R13, RZ, RZ, UR9 ;  /* 0x00000009ff0d7e24 */ /* 0x000fe4000f8e00ff */
[----:B------:R-:W-:-:S05]  /*0430*/  IMAD.WIDE R20, R21, 0x4, R12 ;  /* 0x0000000415147825 */ /* 0x000fca00078e020c */
[----:B------:R-:W2:Y:S04]  /*0440*/  LDG.E R23, desc[UR6][R20.64] ;  /* 0x0000000614177981 */ /* 0x000ea8000c1e1900 */
[----:B------:R2:W-:Y:S04]  /*0450*/  STG.E desc[UR6][R20.64], R9 ;  /* 0x0000000914007986 */ /* 0x0005e8000c101906 */
[----:B------:R-:W3:Y:S01]  /*0460*/  LDG.E R24, desc[UR6][R18.64] ;  /* 0x0000000612187981 */ /* 0x000ee2000c1e1900 */
[----:B------:R-:W-:Y:S01]  /*0470*/  ISETP.GE.U32.AND P0, PT, R3, 0x3, PT ;  /* 0x000000030300780c */ /* 0x000fe20003f06070 */
[----:B--2---:R-:W-:Y:S01]  /*0480*/  IMAD.MOV.U32 R9, RZ, RZ, R23 ;  /* 0x000000ffff097224 */ /* 0x004fe200078e0017 */
[----:B---3--:R-:W-:Y:S01]  /*0490*/  IADD3 R25, PT, PT, R24, 0x1, RZ ;  /* 0x0000000118197810 */ /* 0x008fe20007ffe0ff */
[----:B------:R-:W-:-:S04]  /*04a0*/  IMAD.MOV.U32 R24, RZ, RZ, 0xa ;  /* 0x0000000aff187424 */ /* 0x000fc800078e00ff */
[----:B------:R0:W-:Y:S06]  /*04b0*/  STG.E desc[UR6][R18.64], R25 ;  /* 0x0000001912007986 */ /* 0x0001ec000c101906 */
[----:B------:R-:W-:Y:S05]  /*04c0*/  @!P0 BRA `(.L_x_95) ;  /* 0x0000000000788947 */ /* 0x000fea0003800000 */
[----:B------:R-:W-:Y:S01]  /*04d0*/  ISETP.GT.AND P0, PT, R4, RZ, PT ;  /* 0x000000ff0400720c */ /* 0x000fe20003f04270 */
[----:B0-----:R-:W-:Y:S02]  /*04e0*/  IMAD.MOV.U32 R19, RZ, RZ, RZ ;  /* 0x000000ffff137224 */ /* 0x001fe400078e00ff */
        /* <DEDUP_REMOVED lines=8> */
.L_x_98:
[----:B------:R-:W-:Y:S02]  /*0570*/  VIADD R19, R19, 0x10 ;  /* 0x0000001013137836 */ /* 0x000fe40000000000 */
[----:B------:R-:W-:Y:S02]  /*0580*/  IMAD.MOV.U32 R18, RZ, RZ, R7 ;  /* 0x000000ffff127224 */ /* 0x000fe400078e0007 */
[----:B------:R-:W-:Y:S01]  /*0590*/  IMAD R7, R7, 0x6fc10000, RZ ;  /* 0x6fc1000007077824 */ /* 0x000fe200078e02ff */
[----:B------:R-:W-:-:S13]  /*05a0*/  ISETP.GE.AND P1, PT, R19, R8, PT ;  /* 0x000000081300720c */ /* 0x000fda0003f26270 */
[----:B------:R-:W-:Y:S05]  /*05b0*/  @!P1 BRA `(.L_x_98) ;  /* 0xfffffffc00ec9947 */ /* 0x000fea000383ffff */
[----:B------:R-:W-:-:S07]  /*05c0*/  IMAD R8, R18, -0x2b5af000, RZ ;  /* 0xd4a5100012087824 */ /* 0x000fce00078e02ff */
.L_x_97:
[----:B------:R-:W-:-:S05]  /*05d0*/  IMAD.IADD R18, R4, 0x1, -R19 ;  /* 0x0000000104127824 */ /* 0x000fca00078e0a13 */
[----:B------:R-:W-:-:S13]  /*05e0*/  ISETP.GT.AND P1, PT, R18, 0x4, PT ;  /* 0x000000041200780c */ /* 0x000fda0003f24270 */
[----:B------:R-:W-:Y:S01]  /*05f0*/  @P1 PLOP3.LUT P0, PT, PT, PT, PT, 0x8, 0x80 ;  /* 0x000000000080181c */ /* 0x000fe20003f0e170 */
[----:B------:R-:W-:Y:S01]  /*0600*/  @P1 IMAD R8, R7, 0x2710, RZ ;  /* 0x0000271007081824 */ /* 0x000fe200078e02ff */
[----:B------:R-:W-:Y:S01]  /*0610*/  @P1 IADD3 R19, PT, PT, R19, 0x8, RZ ;  /* 0x0000000813131810 */ /* 0x000fe20007ffe0ff */
[----:B------:R-:W-:-:S03]  /*0620*/  @P1 IMAD R7, R7, 0x5f5e100, RZ ;  /* 0x05f5e10007071824 */ /* 0x000fc600078e02ff */
[----:B------:R-:W-:-:S13]  /*0630*/  ISETP.NE.OR P0, PT, R19, R4, P0 ;  /* 0x000000041300720c */ /* 0x000fda0000705670 */
[----:B------:R-:W-:Y:S05]  /*0640*/  @!P0 BRA `(.L_x_99) ;  /* 0x0000000000148947 */ /* 0x000fea0003800000 */
.L_x_96:
[----:B------:R-:W-:Y:S02]  /*0650*/  VIADD R19, R19, 0x4 ;  /* 0x0000000413137836 */ /* 0x000fe40000000000 */
[----:B------:R-:W-:Y:S02]  /*0660*/  IMAD.MOV.U32 R8, RZ, RZ, R7 ;  /* 0x000000ffff087224 */ /* 0x000fe400078e0007 */
[----:B------:R-:W-:Y:S01]  /*0670*/  IMAD R7, R7, 0x2710, RZ ;  /* 0x0000271007077824 */ /* 0x000fe200078e02ff */
[----:B------:R-:W-:-:S13]  /*0680*/  ISETP.NE.AND P0, PT, R19, R4, PT ;  /* 0x000000041300720c */ /* 0x000fda0003f05270 */
[----:B------:R-:W-:Y:S05]  /*0690*/  @P0 BRA `(.L_x_96) ;  /* 0xfffffffc00ec0947 */ /* 0x000fea000383ffff */
.L_x_99:
[----:B------:R-:W-:-:S07]  /*06a0*/  IMAD R24, R8, 0x186a0, RZ ;  /* 0x000186a008187824 */ /* 0x000fce00078e02ff */
.L_x_95:
[----:B0-----:R-:W-:-:S05]  /*06b0*/  VIMNMX.U32 R18, PT, PT, R22, 0x2, PT ;  /* 0x0000000216127848 */ /* 0x001fca0003fe0000 */
[----:B------:R-:W-:-:S04]  /*06c0*/  IMAD.SHL.U32 R20, R18, 0x4, RZ ;  /* 0x0000000412147824 */ /* 0x000fc800078e00ff */
[----:B------:R-:W0:Y:S02]  /*06d0*/  LDC R18, c[0x2][R20+0x18] ;  /* 0x0080060014127b82 */ /* 0x000e240000000800 */
[----:B0-----:R-:W-:-:S04]  /*06e0*/  SHF.R.S32.HI R19, RZ, 0x1f, R18 ;  /* 0x0000001fff137819 */ /* 0x001fc80000011412 */
.L_x_187:
[----:B------:R-:W-:Y:S05]  /*06f0*/  BRX R18 -0x700                                     (*"BRANCH_TARGETS .L_x_100,.L_x_189,.L_x_190"*) ;  /* 0xfffffff812407949 */ /* 0x000fea000383ffff */
.L_x_190:
[----:B------:R-:W-:Y:S01]  /*0700*/  IMAD R7, R5, R24, RZ ;  /* 0x0000001805077224 */ /* 0x000fe200078e02ff */
[----:B------:R-:W-:Y:S06]  /*0710*/  BRA `(.L_x_100) ;  /* 0x0000000000047947 */ /* 0x000fec0003800000 */
.L_x_189:
[----:B------:R-:W-:-:S07]  /*0720*/  IMAD.MOV.U32 R7, RZ, RZ, R24 ;  /* 0x000000ffff077224 */ /* 0x000fce00078e0018 */
.L_x_100:
[----:B------:R-:W-:Y:S02]  /*0730*/  IABS R20, R7 ;  /* 0x0000000700147213 */ /* 0x000fe40000000000 */
[----:B------:R-:W-:Y:S02]  /*0740*/  IABS R24, R9 ;  /* 0x0000000900187213 */ /* 0x000fe40000000000 */
[----:B------:R-:W0:Y:S01]  /*0750*/  I2F.RP R21, R20 ;  /* 0x0000001400157306 */ /* 0x000e220000209400 */
[----:B------:R-:W-:-:S07]  /*0760*/  IABS R25, R7 ;  /* 0x0000000700197213 */ /* 0x000fce0000000000 */
[----:B0-----:R-:W0:Y:S02]  /*0770*/  MUFU.RCP R21, R21 ;  /* 0x0000001500157308 */ /* 0x001e240000001000 */
[----:B0-----:R-:W-:Y:S02]  /*0780*/  VIADD R18, R21, 0xffffffe ;  /* 0x0ffffffe15127836 */ /* 0x001fe40000000000 */
[----:B------:R-:W-:-:S04]  /*0790*/  IMAD.MOV R21, RZ, RZ, -R25 ;  /* 0x000000ffff157224 */ /* 0x000fc800078e0a19 */
[----:B------:R0:W1:Y:S02]  /*07a0*/  F2I.FTZ.U32.TRUNC.NTZ R19, R18 ;  /* 0x0000001200137305 */ /* 0x000064000021f000 */
[----:B0-----:R-:W-:Y:S02]  /*07b0*/  IMAD.MOV.U32 R18, RZ, RZ, RZ ;  /* 0x000000ffff127224 */ /* 0x001fe400078e00ff */
[----:B-1----:R-:W-:-:S04]  /*07c0*/  IMAD.MOV R23, RZ, RZ, -R19 ;  /* 0x000000ffff177224 */ /* 0x002fc800078e0a13 */
[----:B------:R-:W-:-:S04]  /*07d0*/  IMAD R23, R23, R20, RZ ;  /* 0x0000001417177224 */ /* 0x000fc800078e02ff */
[----:B------:R-:W-:Y:S01]  /*07e0*/  IMAD.HI.U32 R19, R19, R23, R18 ;  /* 0x0000001713137227 */ /* 0x000fe200078e0012 */
[----:B------:R-:W-:-:S04]  /*07f0*/  LOP3.LUT R18, R9, R7, RZ, 0x3c, !PT ;  /* 0x0000000709127212 */ /* 0x000fc800078e3cff */
[----:B------:R-:W-:Y:S01]  /*0800*/  ISETP.GE.AND P1, PT, R18, RZ, PT ;  /* 0x000000ff1200720c */ /* 0x000fe20003f26270 */
[----:B------:R-:W-:-:S04]  /*0810*/  IMAD.HI.U32 R19, R19, R24, RZ ;  /* 0x0000001813137227 */ /* 0x000fc800078e00ff */
[----:B------:R-:W-:-:S05]  /*0820*/  IMAD R21, R19, R21, R24 ;  /* 0x0000001513157224 */ /* 0x000fca00078e0218 */
[----:B------:R-:W-:-:S13]  /*0830*/  ISETP.GT.U32.AND P2, PT, R20, R21, PT ;  /* 0x000000151400720c */ /* 0x000fda0003f44070 */
[----:B------:R-:W-:Y:S01]  /*0840*/  @!P2 IMAD.IADD R21, R21, 0x1, -R20 ;  /* 0x000000011515a824 */ /* 0x000fe200078e0a14 */
[----:B------:R-:W-:Y:S02]  /*0850*/  @!P2 IADD3 R19, PT, PT, R19, 0x1, RZ ;  /* 0x000000011313a810 */ /* 0x000fe40007ffe0ff */
        /* <DEDUP_REMOVED lines=9> */
[----:B------:R-:W-:-:S13]  /*08f0*/  ISETP.NE.AND P0, PT, R18, UR4, PT ;  /* 0x0000000412007c0c */ /* 0x000fda000bf05270 */
[----:B------:R-:W-:Y:S05]  /*0900*/  @P0 BRA `(.L_x_101) ;  /* 0xfffffff800880947 */ /* 0x000fea000383ffff */
.L_x_93:
[----:B------:R-:W2:Y:S02]  /*0910*/  LDG.E R19, desc[UR6][R16.64] ;  /* 0x0000000610137981 */ /* 0x000ea4000c1e1900 */
[----:B--2---:R-:W-:-:S06]  /*0920*/  IMAD.WIDE R18, R19, 0x4, R12 ;  /* 0x0000000413127825 */ /* 0x004fcc00078e020c */
[----:B------:R-:W2:Y:S04]  /*0930*/  LDG.E R19, desc[UR6][R18.64] ;  /* 0x0000000612137981 */ /* 0x000ea8000c1e1900 */
[----:B--2---:R1:W-:Y:S04]  /*0940*/  STG.E desc[UR6][R10.64], R19 ;  /* 0x000000130a007986 */ /* 0x0043e8000c101906 */
[----:B------:R-:W2:Y:S02]  /*0950*/  LDG.E R21, desc[UR6][R16.64] ;  /* 0x0000000610157981 */ /* 0x000ea4000c1e1900 */
[----:B--2---:R-:W-:-:S05]  /*0960*/  IMAD.WIDE R12, R21, 0x4, R12 ;  /* 0x00000004150c7825 */ /* 0x004fca00078e020c */
[----:B------:R1:W-:Y:S04]  /*0970*/  STG.E desc[UR6][R12.64], R9 ;  /* 0x000000090c007986 */ /* 0x0003e8000c101906 */
[----:B------:R-:W2:Y:S02]  /*0980*/  LDG.E R20, desc[UR6][R16.64] ;  /* 0x0000000610147981 */ /* 0x000ea4000c1e1900 */
[----:B--2---:R-:W-:-:S05]  /*0990*/  VIADD R21, R20, 0x1 ;  /* 0x0000000114157836 */ /* 0x004fca0000000000 */
[----:B------:R1:W-:Y:S01]  /*09a0*/  STG.E desc[UR6][R16.64], R21 ;  /* 0x0000001510007986 */ /* 0x0003e2000c101906 */
[----:B------:R-:W-:Y:S05]  /*09b0*/  BRA `(.L_x_102) ;  /* 0x0000000000047947 */ /* 0x000fea0003800000 */
.L_x_94:
[----:B------:R0:W-:Y:S02]  /*09c0*/  STG.E desc[UR6][R10.64], R9 ;  /* 0x000000090a007986 */ /* 0x0001e4000c101906 */
.L_x_102:
[----:B------:R-:W-:Y:S05]  /*09d0*/  BSYNC.RECONVERGENT B1 ;  /* 0x0000000000017941 */ /* 0x000fea0003800200 */
.L_x_92:
[----:B01----:R-:W2:Y:S01]  /*09e0*/  LDG.E R9, desc[UR6][R14.64] ;  /* 0x000000060e097981 */ /* 0x003ea2000c1e1900 */
[----:B------:R-:W-:-:S05]  /*09f0*/  VIADD R6, R6, 0x1 ;  /* 0x0000000106067836 */ /* 0x000fca0000000000 */
[----:B--2---:R-:W-:-:S13]  /*0a00*/  ISETP.GE.AND P0, PT, R6, R9, PT ;  /* 0x000000090600720c */ /* 0x004fda0003f06270 */
[----:B------:R-:W-:Y:S05]  /*0a10*/  @!P0 BRA `(.L_x_103) ;  /* 0xfffffff800148947 */ /* 0x000fea000383ffff */
.L_x_91:
[----:B------:R-:W-:Y:S05]  /*0a20*/  BSYNC.RECONVERGENT B0 ;  /* 0x0000000000007941 */ /* 0x000fea0003800200 */
.L_x_90:
[----:B------:R-:W0:Y:S01]  /*0a30*/  LDC R6, c[0x0][0x3b4] ;  /* 0x0000ed00ff067b82 */ /* 0x000e220000000800 */
[----:B------:R-:W-:-:S06]  /*0a40*/  UIADD3 UR5, UPT, UPT, UR4, 0x1, URZ ;  /* 0x0000000104057890 */ /* 0x000fcc000fffe0ff */
[----:B0-----:R-:W-:-:S13]  /*0a50*/  ISETP.NE.AND P0, PT, R6, UR5, PT ;  /* 0x0000000506007c0c */ /* 0x001fda000bf05270 */
[----:B------:R-:W-:Y:S05]  /*0a60*/  @!P0 EXIT ;  /* 0x000000000000894d */ /* 0x000fea0003800000 */
[----:B------:R-:W-:Y:S01]  /*0a70*/  UMOV UR4, UR5 ;  /* 0x0000000500047c82 */ /* 0x000fe20008000000 */
[----:B------:R-:W-:Y:S05]  /*0a80*/  BRA `(.L_x_104) ;  /* 0xfffffff400c07947 */ /* 0x000fea000383ffff */
.L_x_89:
[C---:B------:R-:W-:Y:S01]  /*0a90*/  LOP3.LUT R3, R4.reuse, 0x3, RZ, 0xc0, !PT ;  /* 0x0000000304037812 */ /* 0x040fe200078ec0ff */
[----:B------:R-:W-:Y:S01]  /*0aa0*/  IMAD.MOV.U32 R7, RZ, RZ, 0xa ;  /* 0x0000000aff077424 */ /* 0x000fe200078e00ff */
[----:B------:R-:W-:Y:S01]  /*0ab0*/  LOP3.LUT R4, R4, 0x7ffffffc, RZ, 0xc0, !PT ;  /* 0x7ffffffc04047812 */ /* 0x000fe200078ec0ff */
[----:B------:R-:W-:Y:S01]  /*0ac0*/  VIADD R5, R6, 0xfffffffa ;  /* 0xfffffffa06057836 */ /* 0x000fe20000000000 */
[----:B------:R-:W-:Y:S01]  /*0ad0*/  ISETP.NE.AND P0, PT, R3, 0x2, PT ;  /* 0x000000020300780c */ /* 0x000fe20003f05270 */
[----:B------:R-:W-:Y:S02]  /*0ae0*/  UMOV UR4, URZ ;  /* 0x000000ff00047c82 */ /* 0x000fe40008000000 */
[----:B------:R-:W-:Y:S01]  /*0af0*/  IMAD.MOV R6, RZ, RZ, -R4 ;  /* 0x000000ffff067224 */ /* 0x000fe200078e0a04 */
[----:B------:R-:W-:-:S09]  /*0b00*/  SEL R7, R7, 0x64, !P0 ;  /* 0x0000006407077807 */ /* 0x000fd20004000000 */
.L_x_125:
        /* <DEDUP_REMOVED lines=14> */
.L_x_124:
[----:B------:R-:W0:Y:S02]  /*0bf0*/  LDCU.64 UR8, c[0x0][0x380] ;  /* 0x00007000ff0877ac */ /* 0x000e240008000a00 */
[----:B0-----:R-:W-:Y:S01]  /*0c00*/  MOV R12, UR8 ;  /* 0x00000008000c7c02 */ /* 0x001fe20008000f00 */
[----:B------:R-:W-:-:S04]  /*0c10*/  IMAD.U32 R13, RZ, RZ, UR9 ;  /* 0x00000009ff0d7e24 */ /* 0x000fc8000f8e00ff */
[----:B------:R-:W-:-:S05]  /*0c20*/  IMAD.WIDE R10, R8, 0x4, R12 ;  /* 0x00000004080a7825 */ /* 0x000fca00078e020c */
[----:B------:R0:W5:Y:S01]  /*0c30*/  LDG.E R9, desc[UR6][R10.64] ;  /* 0x000000060a097981 */ /* 0x000162000c1e1900 */
[----:B------:R-:W-:Y:S01]  /*0c40*/  ISETP.GE.U32.AND P0, PT, R5, 0x3, PT ;  /* 0x000000030500780c */ /* 0x000fe20003f06070 */
[----:B------:R-:W-:-:S12]  /*0c50*/  IMAD.MOV.U32 R20, RZ, RZ, 0xa ;  /* 0x0000000aff147424 */ /* 0x000fd800078e00ff */
        /* <DEDUP_REMOVED lines=11> */
.L_x_110:
[----:B------:R-:W-:Y:S02]  /*0d10*/  VIADD R18, R18, 0x10 ;  /* 0x0000001012127836 */ /* 0x000fe40000000000 */
[----:B------:R-:W-:Y:S02]  /*0d20*/  IMAD.MOV.U32 R19, RZ, RZ, R22 ;  /* 0x000000ffff137224 */ /* 0x000fe400078e0016 */
[----:B------:R-:W-:Y:S01]  /*0d30*/  IMAD R22, R22, 0x6fc10000, RZ ;  /* 0x6fc1000016167824 */ /* 0x000fe200078e02ff */
[----:B------:R-:W-:-:S13]  /*0d40*/  ISETP.GE.AND P1, PT, R18, -0xc, PT ;  /* 0xfffffff41200780c */ /* 0x000fda0003f26270 */
[----:B------:R-:W-:Y:S05]  /*0d50*/  @!P1 BRA `(.L_x_110) ;  /* 0xfffffffc00ec9947 */ /* 0x000fea000383ffff */
[----:B------:R-:W-:-:S07]  /*0d60*/  IMAD R23, R19, -0x2b5af000, RZ ;  /* 0xd4a5100013177824 */ /* 0x000fce00078e02ff */
.L_x_109:
[----:B------:R-:W-:-:S05]  /*0d70*/  IMAD.MOV R19, RZ, RZ, -R18 ;  /* 0x000000ffff137224 */ /* 0x000fca00078e0a12 */
[----:B------:R-:W-:-:S13]  /*0d80*/  ISETP.GT.AND P1, PT, R19, 0x4, PT ;  /* 0x000000041300780c */ /* 0x000fda0003f24270 */
[----:B------:R-:W-:Y:S01]  /*0d90*/  @P1 IADD3 R18, PT, PT, R18, 0x8, RZ ;  /* 0x0000000812121810 */ /* 0x000fe20007ffe0ff */
[C---:B------:R-:W-:Y:S01]  /*0da0*/  @P1 IMAD R23, R22.reuse, 0x2710, RZ ;  /* 0x0000271016171824 */ /* 0x040fe200078e02ff */
[----:B------:R-:W-:Y:S01]  /*0db0*/  @P1 PLOP3.LUT P0, PT, PT, PT, PT, 0x8, 0x80 ;  /* 0x000000000080181c */ /* 0x000fe20003f0e170 */
[----:B------:R-:W-:Y:S01]  /*0dc0*/  @P1 IMAD R22, R22, 0x5f5e100, RZ ;  /* 0x05f5e10016161824 */ /* 0x000fe200078e02ff */
[----:B------:R-:W-:-:S13]  /*0dd0*/  ISETP.EQ.AND P2, PT, R18, RZ, PT ;  /* 0x000000ff1200720c */ /* 0x000fda0003f42270 */
[----:B------:R-:W-:Y:S05]  /*0de0*/  @!P0 BRA P2, `(.L_x_111) ;  /* 0x0000000000148947 */ /* 0x000fea0001000000 */
.L_x_108:
[----:B------:R-:W-:Y:S02]  /*0df0*/  VIADD R18, R18, 0x4 ;  /* 0x0000000412127836 */ /* 0x000fe40000000000 */
[----:B------:R-:W-:Y:S02]  /*0e00*/  IMAD.MOV.U32 R23, RZ, RZ, R22 ;  /* 0x000000ffff177224 */ /* 0x000fe400078e0016 */
[----:B------:R-:W-:Y:S01]  /*0e10*/  IMAD R22, R22, 0x2710, RZ ;  /* 0x0000271016167824 */ /* 0x000fe200078e02ff */
[----:B------:R-:W-:-:S13]  /*0e20*/  ISETP.NE.AND P0, PT, R18, RZ, PT ;  /* 0x000000ff1200720c */ /* 0x000fda0003f05270 */
[----:B------:R-:W-:Y:S05]  /*0e30*/  @P0 BRA `(.L_x_108) ;  /* 0xfffffffc00ec0947 */ /* 0x000fea000383ffff */
.L_x_111:
[----:B------:R-:W-:-:S07]  /*0e40*/  IMAD R20, R23, 0x186a0, RZ ;  /* 0x000186a017147824 */ /* 0x000fce00078e02ff */
.L_x_107:
[----:B------:R-:W-:-:S05]  /*0e50*/  VIMNMX.U32 R18, PT, PT, R3, 0x2, PT ;  /* 0x0000000203127848 */ /* 0x000fca0003fe0000 */
[----:B------:R-:W-:-:S04]  /*0e60*/  IMAD.SHL.U32 R21, R18, 0x4, RZ ;  /* 0x0000000412157824 */ /* 0x000fc800078e00ff */
[----:B------:R-:W0:Y:S02]  /*0e70*/  LDC R18, c[0x2][R21] ;  /* 0x0080000015127b82 */ /* 0x000e240000000800 */
[----:B0-----:R-:W-:-:S04]  /*0e80*/  SHF.R.S32.HI R19, RZ, 0x1f, R18 ;  /* 0x0000001fff137819 */ /* 0x001fc80000011412 */
.L_x_191:
[----:B------:R-:W-:Y:S05]  /*0e90*/  BRX R18 -0xea0                                     (*"BRANCH_TARGETS .L_x_112,.L_x_193,.L_x_194"*) ;  /* 0xfffffff012587949 */ /* 0x000fea000383ffff */
.L_x_194:
[----:B------:R-:W-:Y:S01]  /*0ea0*/  IMAD R22, R7, R20, RZ ;  /* 0x0000001407167224 */ /* 0x000fe200078e02ff */
[----:B------:R-:W-:Y:S06]  /*0eb0*/  BRA `(.L_x_112) ;  /* 0x0000000000047947 */ /* 0x000fec0003800000 */
.L_x_193:
[----:B------:R-:W-:-:S07]  /*0ec0*/  IMAD.MOV.U32 R22, RZ, RZ, R20 ;  /* 0x000000ffff167224 */ /* 0x000fce00078e0014 */
.L_x_112:
        /* <DEDUP_REMOVED lines=30> */
[----:B------:R-:W-:Y:S05]  /*10b0*/  @!P0 BRA `(.L_x_114) ;  /* 0x0000000400788947 */ /* 0x000fea0003800000 */
.L_x_122:
        /* <DEDUP_REMOVED lines=21> */
[----:B------:R-:W-:-:S02]  /*1210*/  IMAD.MOV.U32 R28, RZ, RZ, 0xa ;  /* 0x0000000aff1c7424 */ /* 0x000fc400078e00ff */
[----:B--2---:R-:W-:Y:S02]  /*1220*/  IMAD.MOV.U32 R9, RZ, RZ, R25 ;  /* 0x000000ffff097224 */ /* 0x004fe400078e0019 */
[----:B---3--:R-:W-:-:S05]  /*1230*/  VIADD R27, R27, 0x1 ;  /* 0x000000011b1b7836 */ /* 0x008fca0000000000 */
[----:B------:R0:W-:Y:S03]  /*1240*/  STG.E desc[UR6][R18.64], R27 ;  /* 0x0000001b12007986 */ /* 0x0001e6000c101906 */
[----:B------:R-:W-:Y:S05]  /*1250*/  @!P0 BRA `(.L_x_116) ;  /* 0x0000000000788947 */ /* 0x000fea0003800000 */
[----:B------:R-:W-:Y:S01]  /*1260*/  ISETP.GT.AND P0, PT, R4, RZ, PT ;  /* 0x000000ff0400720c */ /* 0x000fe20003f04270 */
[----:B------:R-:W-:Y:S02]  /*1270*/  HFMA2 R26, -RZ, RZ, 0, 5.9604644775390625e-08 ;  /* 0x00000001ff1a7431 */ /* 0x000fe400000001ff */
[----:B0-----:R-:W-:-:S10]  /*1280*/  IMAD.MOV.U32 R19, RZ, RZ, RZ ;  /* 0x000000ffff137224 */ /* 0x001fd400078e00ff */
[----:B------:R-:W-:Y:S05]  /*1290*/  @!P0 BRA `(.L_x_117) ;  /* 0x0000000000508947 */ /* 0x000fea0003800000 */
[----:B------:R-:W-:Y:S01]  /*12a0*/  IMAD.IADD R18, R4, 0x1, -R19 ;  /* 0x0000000104127824 */ /* 0x000fe200078e0a13 */
[----:B------:R-:W-:-:S04]  /*12b0*/  PLOP3.LUT P0, PT, PT, PT, PT, 0x80, 0x8 ;  /* 0x000000000008781c */ /* 0x000fc80003f0f070 */
[----:B------:R-:W-:-:S13]  /*12c0*/  ISETP.GT.AND P1, PT, R18, 0xc, PT ;  /* 0x0000000c1200780c */ /* 0x000fda0003f24270 */
[----:B------:R-:W-:Y:S05]  /*12d0*/  @!P1 BRA `(.L_x_118) ;  /* 0x0000000000209947 */ /* 0x000fea0003800000 */
[----:B------:R-:W-:Y:S01]  /*12e0*/  PLOP3.LUT P0, PT, PT, PT, PT, 0x8, 0x80 ;  /* 0x000000000080781c */ /* 0x000fe20003f0e170 */
[----:B------:R-:W-:-:S12]  /*12f0*/  VIADD R18, R4, 0xfffffff4 ;  /* 0xfffffff404127836 */ /* 0x000fd80000000000 */
.L_x_119:
[----:B------:R-:W-:Y:S02]  /*1300*/  VIADD R19, R19, 0x10 ;  /* 0x0000001013137836 */ /* 0x000fe40000000000 */
[----:B------:R-:W-:Y:S02]  /*1310*/  IMAD.MOV.U32 R20, RZ, RZ, R26 ;  /* 0x000000ffff147224 */ /* 0x000fe400078e001a */
[----:B------:R-:W-:Y:S01]  /*1320*/  IMAD R26, R26, 0x6fc10000, RZ ;  /* 0x6fc100001a1a7824 */ /* 0x000fe200078e02ff */
[----:B------:R-:W-:-:S13]  /*1330*/  ISETP.GE.AND P1, PT, R19, R18, PT ;  /* 0x000000121300720c */ /* 0x000fda0003f26270 */
[----:B------:R-:W-:Y:S05]  /*1340*/  @!P1 BRA `(.L_x_119) ;  /* 0xfffffffc00ec9947 */ /* 0x000fea000383ffff */
[----:B------:R-:W-:-:S07]  /*1350*/  IMAD R24, R20, -0x2b5af000, RZ ;  /* 0xd4a5100014187824 */ /* 0x000fce00078e02ff */
.L_x_118:
        /* <DEDUP_REMOVED lines=8> */
.L_x_117:
[----:B------:R-:W-:Y:S02]  /*13e0*/  VIADD R19, R19, 0x4 ;  /* 0x0000000413137836 */ /* 0x000fe40000000000 */
[----:B------:R-:W-:Y:S02]  /*13f0*/  IMAD.MOV.U32 R24, RZ, RZ, R26 ;  /* 0x000000ffff187224 */ /* 0x000fe400078e001a */
[----:B------:R-:W-:Y:S01]  /*1400*/  IMAD R26, R26, 0x2710, RZ ;  /* 0x000027101a1a7824 */ /* 0x000fe200078e02ff */
[----:B------:R-:W-:-:S13]  /*1410*/  ISETP.NE.AND P0, PT, R19, R4, PT ;  /* 0x000000041300720c */ /* 0x000fda0003f05270 */
[----:B------:R-:W-:Y:S05]  /*1420*/  @P0 BRA `(.L_x_117) ;  /* 0xfffffffc00ec0947 */ /* 0x000fea000383ffff */
.L_x_120:
[----:B------:R-:W-:-:S07]  /*1430*/  IMAD R28, R24, 0x186a0, RZ ;  /* 0x000186a0181c7824 */ /* 0x000fce00078e02ff */
.L_x_116:
[----:B0-----:R-:W-:-:S05]  /*1440*/  VIMNMX.U32 R18, PT, PT, R3, 0x2, PT ;  /* 0x0000000203127848 */ /* 0x001fca0003fe0000 */
[----:B------:R-:W-:-:S04]  /*1450*/  IMAD.SHL.U32 R20, R18, 0x4, RZ ;  /* 0x0000000412147824 */ /* 0x000fc800078e00ff */
[----:B------:R-:W0:Y:S02]  /*1460*/  LDC R18, c[0x2][R20+0xc] ;  /* 0x0080030014127b82 */ /* 0x000e240000000800 */
[----:B0-----:R-:W-:-:S04]  /*1470*/  SHF.R.S32.HI R19, RZ, 0x1f, R18 ;  /* 0x0000001fff137819 */ /* 0x001fc80000011412 */
.L_x_195:
[----:B------:R-:W-:Y:S05]  /*1480*/  BRX R18 -0x1490                                    (*"BRANCH_TARGETS .L_x_121,.L_x_197,.L_x_198"*) ;  /* 0xffffffe812dc7949 */ /* 0x000fea000383ffff */
.L_x_198:
[----:B------:R-:W-:Y:S01]  /*1490*/  IMAD R26, R7, R28, RZ ;  /* 0x0000001c071a7224 */ /* 0x000fe200078e02ff */
[----:B------:R-:W-:Y:S06]  /*14a0*/  BRA `(.L_x_121) ;  /* 0x0000000000047947 */ /* 0x000fec0003800000 */
.L_x_197:
[----:B------:R-:W-:-:S07]  /*14b0*/  MOV R26, R28 ;  /* 0x0000001c001a7202 */ /* 0x000fce0000000f00 */
.L_x_121:
[-C--:B------:R-:W-:Y:S02]  /*14c0*/  IABS R20, R26.reuse ;  /* 0x0000001a00147213 */ /* 0x080fe40000000000 */
[----:B------:R-:W-:Y:S02]  /*14d0*/  IABS R27, R26 ;  /* 0x0000001a001b7213 */ /* 0x000fe40000000000 */
[----:B------:R-:W0:Y:S03]  /*14e0*/  I2F.RP R21, R20 ;  /* 0x0000001400157306 */ /* 0x000e260000209400 */
[----:B------:R-:W-:-:S05]  /*14f0*/  IMAD.MOV R28, RZ, RZ, -R27 ;  /* 0x000000ffff1c7224 */ /* 0x000fca00078e0a1b */
[----:B0-----:R-:W0:Y:S02]  /*1500*/  MUFU.RCP R21, R21 ;  /* 0x0000001500157308 */ /* 0x001e240000001000 */
[----:B0-----:R-:W-:-:S06]  /*1510*/  VIADD R18, R21, 0xffffffe ;  /* 0x0ffffffe15127836 */ /* 0x001fcc0000000000 */
[----:B------:R0:W1:Y:S02]  /*1520*/  F2I.FTZ.U32.TRUNC.NTZ R19, R18 ;  /* 0x0000001200137305 */ /* 0x000064000021f000 */
[----:B0-----:R-:W-:Y:S02]  /*1530*/  IMAD.MOV.U32 R18, RZ, RZ, RZ ;  /* 0x000000ffff127224 */ /* 0x001fe400078e00ff */
[----:B-1----:R-:W-:-:S04]  /*1540*/  IMAD.MOV R25, RZ, RZ, -R19 ;  /* 0x000000ffff197224 */ /* 0x002fc800078e0a13 */
[----:B------:R-:W-:-:S04]  /*1550*/  IMAD R25, R25, R20, RZ ;  /* 0x0000001419197224 */ /* 0x000fc800078e02ff */
[----:B------:R-:W-:Y:S01]  /*1560*/  IMAD.HI.U32 R19, R19, R25, R18 ;  /* 0x0000001913137227 */ /* 0x000fe200078e0012 */
[----:B------:R-:W-:Y:S02]  /*1570*/  IABS R25, R9 ;  /* 0x0000000900197213 */ /* 0x000fe40000000000 */
[----:B------:R-:W-:-:S03]  /*1580*/  LOP3.LUT R18, R9, R26, RZ, 0x3c, !PT ;  /* 0x0000001a09127212 */ /* 0x000fc600078e3cff */
[----:B------:R-:W-:Y:S01]  /*1590*/  IMAD.HI.U32 R19, R19, R25, RZ ;  /* 0x0000001913137227 */ /* 0x000fe200078e00ff */
[----:B------:R-:W-:-:S03]  /*15a0*/  ISETP.GE.AND P1, PT, R18, RZ, PT ;  /* 0x000000ff1200720c */ /* 0x000fc60003f26270 */
[----:B------:R-:W-:-:S05]  /*15b0*/  IMAD R21, R19, R28, R25 ;  /* 0x0000001c13157224 */ /* 0x000fca00078e0219 */
        /* <DEDUP_REMOVED lines=14> */
.L_x_114:
        /* <DEDUP_REMOVED lines=11> */
.L_x_115:
[----:B------:R0:W-:Y:S02]  /*1750*/  STG.E desc[UR6][R10.64], R9 ;  /* 0x000000090a007986 */ /* 0x0001e4000c101906 */
.L_x_123:
[----:B------:R-:W-:Y:S05]  /*1760*/  BSYNC.RECONVERGENT B1 ;  /* 0x0000000000017941 */ /* 0x000fea0003800200 */
.L_x_113:
[----:B01----:R-:W2:Y:S01]  /*1770*/  LDG.E R9, desc[UR6][R14.64] ;  /* 0x000000060e097981 */ /* 0x003ea2000c1e1900 */
[----:B------:R-:W-:-:S04]  /*1780*/  IADD3 R8, PT, PT, R8, 0x1, RZ ;  /* 0x0000000108087810 */ /* 0x000fc80007ffe0ff */
[----:B--2---:R-:W-:-:S13]  /*1790*/  ISETP.GE.AND P0, PT, R8, R9, PT ;  /* 0x000000090800720c */ /* 0x004fda0003f06270 */
[----:B------:R-:W-:Y:S05]  /*17a0*/  @!P0 BRA `(.L_x_124) ;  /* 0xfffffff400108947 */ /* 0x000fea000383ffff */
.L_x_106:
[----:B------:R-:W-:Y:S05]  /*17b0*/  BSYNC.RECONVERGENT B0 ;  /* 0x0000000000007941 */ /* 0x000fea0003800200 */
.L_x_105:
[----:B------:R-:W0:Y:S01]  /*17c0*/  LDC R8, c[0x0][0x3b4] ;  /* 0x0000ed00ff087b82 */ /* 0x000e220000000800 */
[----:B------:R-:W-:-:S06]  /*17d0*/  UIADD3 UR5, UPT, UPT, UR4, 0x1, URZ ;  /* 0x0000000104057890 */ /* 0x000fcc000fffe0ff */
[----:B0-----:R-:W-:-:S13]  /*17e0*/  ISETP.NE.AND P0, PT, R8, UR5, PT ;  /* 0x0000000508007c0c */ /* 0x001fda000bf05270 */
[----:B------:R-:W-:Y:S05]  /*17f0*/  @!P0 EXIT ;  /* 0x000000000000894d */ /* 0x000fea0003800000 */
[----:B------:R-:W-:Y:S01]  /*1800*/  UMOV UR4, UR5 ;  /* 0x0000000500047c82 */ /* 0x000fe20008000000 */
[----:B------:R-:W-:Y:S05]  /*1810*/  BRA `(.L_x_125) ;  /* 0xfffffff000bc7947 */ /* 0x000fea000383ffff */
.L_x_88:
[----:B------:R-:W-:-:S13]  /*1820*/  ISETP.GT.AND P0, PT, R4, RZ, PT ;  /* 0x000000ff0400720c */ /* 0x000fda0003f04270 */
[----:B------:R-:W-:Y:S05]  /*1830*/  @P0 BRA `(.L_x_126) ;  /* 0x0000000400640947 */ /* 0x000fea0003800000 */
[----:B------:R-:W-:-:S05]  /*1840*/  UMOV UR4, URZ ;  /* 0x000000ff00047c82 */ /* 0x000fca0008000000 */
.L_x_137:
[----:B------:R-:W0:Y:S01]  /*1850*/  LDCU.128 UR8, c[0x0][0x3a0] ;  /* 0x00007400ff0877ac */ /* 0x000e220008000c00 */
[----:B------:R-:W-:Y:S01]  /*1860*/  IADD3 R3, P0, PT, R0, UR4, RZ ;  /* 0x0000000400037c10 */ /* 0x000fe2000ff1e0ff */
[----:B------:R-:W1:Y:S04]  /*1870*/  LDCU.64 UR14, c[0x0][0x380] ;  /* 0x00007000ff0e77ac */ /* 0x000e680008000a00 */
[----:B------:R-:W-:Y:S02]  /*1880*/  IMAD.X R4, RZ, RZ, R2, P0 ;  /* 0x000000ffff047224 */ /* 0x000fe400000e0602 */
[----:B------:R-:W-:-:S03]  /*1890*/  IMAD.SHL.U32 R6, R3, 0x4, RZ ;  /* 0x0000000403067824 */ /* 0x000fc600078e00ff */
[----:B------:R-:W-:Y:S02]  /*18a0*/  SHF.L.U64.HI R3, R3, 0x2, R4 ;  /* 0x0000000203037819 */ /* 0x000fe40000010204 */
[C---:B0-----:R-:W-:Y:S02]  /*18b0*/  IADD3 R4, P0, PT, R6.reuse, UR8, RZ ;  /* 0x0000000806047c10 */ /* 0x041fe4000ff1e0ff */
[----:B------:R-:W-:Y:S02]  /*18c0*/  IADD3 R6, P1, PT, R6, UR10, RZ ;  /* 0x0000000a06067c10 */ /* 0x000fe4000ff3e0ff */
[C---:B------:R-:W-:Y:S02]  /*18d0*/  IADD3.X R5, PT, PT, R3.reuse, UR9, RZ, P0, !PT ;  /* 0x0000000903057c10 */ /* 0x040fe400087fe4ff */
[----:B------:R-:W-:Y:S01]  /*18e0*/  IADD3.X R7, PT, PT, R3, UR11, RZ, P1, !PT ;  /* 0x0000000b03077c10 */ /* 0x000fe20008ffe4ff */
[----:B------:R-:W0:Y:S02]  /*18f0*/  LDCU.128 UR8, c[0x0][0x3a0] ;  /* 0x00007400ff0877ac */ /* 0x000e240008000c00 */
[----:B------:R-:W2:Y:S04]  /*1900*/  LDG.E R3, desc[UR6][R4.64] ;  /* 0x0000000604037981 */ /* 0x000ea8000c1e1900 */
[----:B------:R-:W2:Y:S01]  /*1910*/  LDG.E R8, desc[UR6][R6.64] ;  /* 0x0000000606087981 */ /* 0x000ea2000c1e1900 */
[----:B------:R-:W-:Y:S01]  /*1920*/  BSSY.RECONVERGENT B0, `(.L_x_127) ;  /* 0x0000044000007945 */ /* 0x000fe20003800200 */
[----:B--2---:R-:W-:-:S13]  /*1930*/  ISETP.GE.AND P0, PT, R3, R8, PT ;  /* 0x000000080300720c */ /* 0x004fda0003f06270 */
[----:B01----:R-:W-:Y:S05]  /*1940*/  @P0 BRA `(.L_x_128) ;  /* 0x0000000400040947 */ /* 0x003fea0003800000 */
.L_x_136:
[----:B------:R-:W0:Y:S02]  /*1950*/  LDCU.64 UR12, c[0x0][0x380] ;  /* 0x00007000ff0c77ac */ /* 0x000e240008000a00 */
[----:B0-----:R-:W-:Y:S02]  /*1960*/  IMAD.U32 R10, RZ, RZ, UR12 ;  /* 0x0000000cff0a7e24 */ /* 0x001fe4000f8e00ff */
[----:B------:R-:W-:Y:S02]  /*1970*/  IMAD.U32 R11, RZ, RZ, UR13 ;  /* 0x0000000dff0b7e24 */ /* 0x000fe4000f8e00ff */
[----:B------:R-:W-:-:S05]  /*1980*/  IMAD.WIDE R8, R3, 0x4, R10 ;  /* 0x0000000403087825 */ /* 0x000fca00078e020a */
[----:B------:R-:W2:Y:S01]  /*1990*/  LDG.E R14, desc[UR6][R8.64] ;  /* 0x00000006080e7981 */ /* 0x000ea2000c1e1900 */
[----:B------:R-:W-:Y:S04]  /*19a0*/  BSSY.RECONVERGENT B1, `(.L_x_129) ;  /* 0x0000037000017945 */ /* 0x000fe80003800200 */
[----:B------:R-:W-:Y:S01]  /*19b0*/  BSSY.RELIABLE B2, `(.L_x_130) ;  /* 0x0000029000027945 */ /* 0x000fe20003800100 */
[----:B--2---:R-:W-:-:S05]  /*19c0*/  IMAD.HI R12, R14, 0x66666667, RZ ;  /* 0x666666670e0c7827 */ /* 0x004fca00078e02ff */
[----:B------:R-:W-:-:S04]  /*19d0*/  SHF.R.U32.HI R13, RZ, 0x1f, R12 ;  /* 0x0000001fff0d7819 */ /* 0x000fc8000001160c */
[----:B------:R-:W-:-:S05]  /*19e0*/  LEA.HI.SX32 R13, R12, R13, 0x1e ;  /* 0x0000000d0c0d7211 */ /* 0x000fca00078ff2ff */
[----:B------:R-:W-:-:S05]  /*19f0*/  IMAD R13, R13, -0xa, R14 ;  /* 0xfffffff60d0d7824 */ /* 0x000fca00078e020e */
[----:B------:R-:W-:-:S13]  /*1a00*/  ISETP.NE.AND P0, PT, R13, UR4, PT ;  /* 0x000000040d007c0c */ /* 0x000fda000bf05270 */
[----:B------:R-:W-:Y:S05]  /*1a10*/  @!P0 BRA `(.L_x_131) ;  /* 0x0000000000888947 */ /* 0x000fea0003800000 */
[----:B------:R-:W-:Y:S01]  /*1a20*/  BSSY.RELIABLE B3, `(.L_x_132) ;  /* 0x0000020000037945 */ /* 0x000fe20003800100 */
[----:B------:R-:W-:Y:S02]  /*1a30*/  IMAD.MOV.U32 R17, RZ, RZ, R13 ;  /* 0x000000ffff117224 */ /* 0x000fe400078e000d */
[----:B------:R-:W-:-:S07]  /*1a40*/  IMAD.MOV.U32 R19, RZ, RZ, R14 ;  /* 0x000000ffff137224 */ /* 0x000fce00078e000e */
.L_x_134:
[----:B------:R-:W-:-:S04]  /*1a50*/  IADD3 R11, P0, PT, R0, R17, RZ ;  /* 0x00000011000b7210 */ /* 0x000fc80007f1e0ff */
[----:B------:R-:W-:Y:S01]  /*1a60*/  LEA.HI.X.SX32 R12, R17, R2, 0x1, P0 ;  /* 0x00000002110c7211 */ /* 0x000fe200000f0eff */
[----:B------:R-:W-:-:S03]  /*1a70*/  IMAD.SHL.U32 R10, R11, 0x4, RZ ;  /* 0x000000040b0a7824 */ /* 0x000fc600078e00ff */
[----:B------:R-:W-:Y:S02]  /*1a80*/  SHF.L.U64.HI R11, R11, 0x2, R12 ;  /* 0x000000020b0b7819 */ /* 0x000fe4000001020c */
[C---:B------:R-:W-:Y:S02]  /*1a90*/  IADD3 R12, P0, PT, R10.reuse, UR8, RZ ;  /* 0x000000080a0c7c10 */ /* 0x040fe4000ff1e0ff */
[----:B------:R-:W-:Y:S02]  /*1aa0*/  IADD3 R10, P1, PT, R10, UR10, RZ ;  /* 0x0000000a0a0a7c10 */ /* 0x000fe4000ff3e0ff */
[C---:B------:R-:W-:Y:S02]  /*1ab0*/  IADD3.X R13, PT, PT, R11.reuse, UR9, RZ, P0, !PT ;  /* 0x000000090b0d7c10 */ /* 0x040fe400087fe4ff */
[----:B------:R-:W-:-:S03]  /*1ac0*/  IADD3.X R11, PT, PT, R11, UR11, RZ, P1, !PT ;  /* 0x0000000b0b0b7c10 */ /* 0x000fc60008ffe4ff */
[----:B------:R-:W2:Y:S04]  /*1ad0*/  LDG.E R15, desc[UR6][R12.64] ;  /* 0x000000060c0f7981 */ /* 0x000ea8000c1e1900 */
[----:B------:R-:W2:Y:S02]  /*1ae0*/  LDG.E R10, desc[UR6][R10.64] ;  /* 0x000000060a0a7981 */ /* 0x000ea4000c1e1900 */
[----:B--2---:R-:W-:-:S13]  /*1af0*/  ISETP.GE.AND P0, PT, R15, R10, PT ;  /* 0x0000000a0f00720c */ /* 0x004fda0003f06270 */
[----:B------:R-:W-:Y:S05]  /*1b00*/  @P0 BREAK.RELIABLE B3 ;  /* 0x0000000000030942 */ /* 0x000fea0003800100 */
[----:B------:R-:W-:Y:S05]  /*1b10*/  @P0 BREAK.RELIABLE B2 ;  /* 0x0000000000020942 */ /* 0x000fea0003800100 */
[----:B------:R-:W-:Y:S05]  /*1b20*/  @P0 BRA `(.L_x_133) ;  /* 0x0000000000740947 */ /* 0x000fea0003800000 */
[----:B------:R-:W-:Y:S02]  /*1b30*/  IMAD.U32 R10, RZ, RZ, UR14 ;  /* 0x0000000eff0a7e24 */ /* 0x000fe4000f8e00ff */
[----:B------:R-:W-:Y:S02]  /*1b40*/  IMAD.U32 R11, RZ, RZ, UR15 ;  /* 0x0000000fff0b7e24 */ /* 0x000fe4000f8e00ff */
[----:B------:R-:W-:-:S05]  /*1b50*/  IMAD.WIDE R14, R15, 0x4, R10 ;  /* 0x000000040f0e7825 */ /* 0x000fca00078e020a */
[----:B------:R-:W2:Y:S04]  /*1b60*/  LDG.E R16, desc[UR6][R14.64] ;  /* 0x000000060e107981 */ /* 0x000ea8000c1e1900 */
[----:B------:R0:W-:Y:S04]  /*1b70*/  STG.E desc[UR6][R14.64], R19 ;  /* 0x000000130e007986 */ /* 0x0001e8000c101906 */
[----:B------:R-:W3:Y:S01]  /*1b80*/  LDG.E R17, desc[UR6][R12.64] ;  /* 0x000000060c117981 */ /* 0x000ee2000c1e1900 */
[----:B--2---:R-:W-:-:S04]  /*1b90*/  IMAD.HI R18, R16, 0x66666667, RZ ;  /* 0x6666666710127827 */ /* 0x004fc800078e02ff */
[----:B0-----:R-:W-:Y:S01]  /*1ba0*/  IMAD.MOV.U32 R19, RZ, RZ, R16 ;  /* 0x000000ffff137224 */ /* 0x001fe200078e0010 */
[----:B---3--:R-:W-:Y:S02]  /*1bb0*/  IADD3 R21, PT, PT, R17, 0x1, RZ ;  /* 0x0000000111157810 */ /* 0x008fe40007ffe0ff */
[----:B------:R-:W-:-:S03]  /*1bc0*/  SHF.R.U32.HI R17, RZ, 0x1f, R18 ;  /* 0x0000001fff117819 */ /* 0x000fc60000011612 */
[----:B------:R0:W-:Y:S01]  /*1bd0*/  STG.E desc[UR6][R12.64], R21 ;  /* 0x000000150c007986 */ /* 0x0001e2000c101906 */
[----:B------:R-:W-:-:S05]  /*1be0*/  LEA.HI.SX32 R17, R18, R17, 0x1e ;  /* 0x0000001112117211 */ /* 0x000fca00078ff2ff */
[----:B------:R-:W-:-:S05]  /*1bf0*/  IMAD R17, R17, -0xa, R16 ;  /* 0xfffffff611117824 */ /* 0x000fca00078e0210 */
[----:B------:R-:W-:-:S13]  /*1c00*/  ISETP.NE.AND P0, PT, R17, UR4, PT ;  /* 0x0000000411007c0c */ /* 0x000fda000bf05270 */
[----:B0-----:R-:W-:Y:S05]  /*1c10*/  @P0 BRA `(.L_x_134) ;  /* 0xfffffffc008c0947 */ /* 0x001fea000383ffff */
[----:B------:R-:W-:Y:S05]  /*1c20*/  BSYNC.RELIABLE B3 ;  /* 0x0000000000037941 */ /* 0x000fea0003800100 */
.L_x_132:
[----:B------:R-:W-:-:S07]  /*1c30*/  IMAD.MOV.U32 R14, RZ, RZ, R16 ;  /* 0x000000ffff0e7224 */ /* 0x000fce00078e0010 */
.L_x_131:
[----:B------:R-:W-:Y:S05]  /*1c40*/  BSYNC.RELIABLE B2 ;  /* 0x0000000000027941 */ /* 0x000fea0003800100 */
.L_x_130:
        /* <DEDUP_REMOVED lines=11> */
.L_x_133:
[----:B------:R0:W-:Y:S02]  /*1d00*/  STG.E desc[UR6][R8.64], R19 ;  /* 0x0000001308007986 */ /* 0x0001e4000c101906 */
.L_x_135:
[----:B------:R-:W-:Y:S05]  /*1d10*/  BSYNC.RECONVERGENT B1 ;  /* 0x0000000000017941 */ /* 0x000fea0003800200 */
.L_x_129:
[----:B01----:R-:W2:Y:S01]  /*1d20*/  LDG.E R8, desc[UR6][R6.64] ;  /* 0x0000000606087981 */ /* 0x003ea2000c1e1900 */
[----:B------:R-:W-:-:S05]  /*1d30*/  VIADD R3, R3, 0x1 ;  /* 0x0000000103037836 */ /* 0x000fca0000000000 */
[----:B--2---:R-:W-:-:S13]  /*1d40*/  ISETP.GE.AND P0, PT, R3, R8, PT ;  /* 0x000000080300720c */ /* 0x004fda0003f06270 */
[----:B------:R-:W-:Y:S05]  /*1d50*/  @!P0 BRA `(.L_x_136) ;  /* 0xfffffff800fc8947 */ /* 0x000fea000383ffff */
.L_x_128:
[----:B------:R-:W-:Y:S05]  /*1d60*/  BSYNC.RECONVERGENT B0 ;  /* 0x0000000000007941 */ /* 0x000fea0003800200 */
.L_x_127:
[----:B------:R-:W-:Y:S05]  /*1d70*/  WARPSYNC.ALL ;  /* 0x0000000000007948 */ /* 0x000fea0003800000 */
[----:B------:R-:W0:Y:S01]  /*1d80*/  LDCU UR5, c[0x0][0x3b4] ;  /* 0x00007680ff0577ac */ /* 0x000e220008000800 */
[----:B------:R-:W-:-:S04]  /*1d90*/  UIADD3 UR4, UPT, UPT, UR4, 0x1, URZ ;  /* 0x0000000104047890 */ /* 0x000fc8000fffe0ff */
[----:B0-----:R-:W-:-:S09]  /*1da0*/  UISETP.NE.AND UP0, UPT, UR4, UR5, UPT ;  /* 0x000000050400728c */ /* 0x001fd2000bf05270 */
[----:B------:R-:W-:Y:S05]  /*1db0*/  BRA.U UP0, `(.L_x_137) ;  /* 0xfffffff900a47547 */ /* 0x000fea000b83ffff */
[----:B------:R-:W-:Y:S05]  /*1dc0*/  EXIT ;  /* 0x000000000000794d */ /* 0x000fea0003800000 */
.L_x_126:
[C---:B------:R-:W-:Y:S01]  /*1dd0*/  LOP3.LUT R20, R4.reuse, 0x3, RZ, 0xc0, !PT ;  /* 0x0000000304147812 */ /* 0x040fe200078ec0ff */
[----:B------:R-:W-:Y:S01]  /*1de0*/  IMAD.MOV.U32 R14, RZ, RZ, 0xa ;  /* 0x0000000aff0e7424 */ /* 0x000fe200078e00ff */
[----:B------:R-:W-:Y:S01]  /*1df0*/  LOP3.LUT R3, R4, 0x7ffffffc, RZ, 0xc0, !PT ;  /* 0x7ffffffc04037812 */ /* 0x000fe200078ec0ff */
[----:B------:R-:W-:Y:S01]  /*1e00*/  UMOV UR4, URZ ;  /* 0x000000ff00047c82 */ /* 0x000fe20008000000 */
[----:B------:R-:W-:-:S04]  /*1e10*/  ISETP.NE.AND P0, PT, R20, 0x2, PT ;  /* 0x000000021400780c */ /* 0x000fc80003f05270 */
[----:B------:R-:W-:-:S09]  /*1e20*/  SEL R14, R14, 0x64, !P0 ;  /* 0x000000640e0e7807 */ /* 0x000fd20004000000 */
.L_x_151:
        /* <DEDUP_REMOVED lines=14> */
.L_x_150:
[----:B------:R-:W0:Y:S02]  /*1f10*/  LDCU.64 UR8, c[0x0][0x380] ;  /* 0x00007000ff0877ac */ /* 0x000e240008000a00 */
[----:B0-----:R-:W-:Y:S02]  /*1f20*/  IMAD.U32 R6, RZ, RZ, UR8 ;  /* 0x00000008ff067e24 */ /* 0x001fe4000f8e00ff */
[----:B------:R-:W-:Y:S02]  /*1f30*/  IMAD.U32 R7, RZ, RZ, UR9 ;  /* 0x00000009ff077e24 */ /* 0x000fe4000f8e00ff */
[----:B------:R-:W-:-:S05]  /*1f40*/  IMAD.WIDE R4, R15, 0x4, R6 ;  /* 0x000000040f047825 */ /* 0x000fca00078e0206 */
[----:B------:R0:W5:Y:S01]  /*1f50*/  LDG.E R17, desc[UR6][R4.64] ;  /* 0x0000000604117981 */ /* 0x000162000c1e1900 */
[----:B------:R-:W-:Y:S01]  /*1f60*/  ISETP.GT.AND P0, PT, R3, RZ, PT ;  /* 0x000000ff0300720c */ /* 0x000fe20003f04270 */
[----:B------:R-:W-:Y:S02]  /*1f70*/  HFMA2 R12, -RZ, RZ, 0, 0 ;  /* 0x00000000ff0c7431 */ /* 0x000fe400000001ff */
[----:B------:R-:W-:-:S10]  /*1f80*/  IMAD.MOV.U32 R18, RZ, RZ, 0x1 ;  /* 0x00000001ff127424 */ /* 0x000fd400078e00ff */
[----:B0-----:R-:W-:Y:S05]  /*1f90*/  @!P0 BRA `(.L_x_140) ;  /* 0x0000000000508947 */ /* 0x001fea0003800000 */
[----:B------:R-:W-:Y:S01]  /*1fa0*/  IMAD.IADD R13, R3, 0x1, -R12 ;  /* 0x00000001030d7824 */ /* 0x000fe200078e0a0c */
[----:B------:R-:W-:-:S04]  /*1fb0*/  PLOP3.LUT P0, PT, PT, PT, PT, 0x80, 0x8 ;  /* 0x000000000008781c */ /* 0x000fc80003f0f070 */
[----:B------:R-:W-:-:S13]  /*1fc0*/  ISETP.GT.AND P1, PT, R13, 0xc, PT ;  /* 0x0000000c0d00780c */ /* 0x000fda0003f24270 */
[----:B------:R-:W-:Y:S05]  /*1fd0*/  @!P1 BRA `(.L_x_141) ;  /* 0x0000000000209947 */ /* 0x000fea0003800000 */
[----:B------:R-:W-:Y:S01]  /*1fe0*/  PLOP3.LUT P0, PT, PT, PT, PT, 0x8, 0x80 ;  /* 0x000000000080781c */ /* 0x000fe20003f0e170 */
[----:B------:R-:W-:-:S12]  /*1ff0*/  VIADD R19, R3, 0xfffffff4 ;  /* 0xfffffff403137836 */ /* 0x000fd80000000000 */
.L_x_142:
[----:B------:R-:W-:Y:S02]  /*2000*/  VIADD R12, R12, 0x10 ;  /* 0x000000100c0c7836 */ /* 0x000fe40000000000 */
[----:B------:R-:W-:Y:S02]  /*2010*/  IMAD.MOV.U32 R13, RZ, RZ, R18 ;  /* 0x000000ffff0d7224 */ /* 0x000fe400078e0012 */
[----:B------:R-:W-:Y:S01]  /*2020*/  IMAD R18, R18, 0x6fc10000, RZ ;  /* 0x6fc1000012127824 */ /* 0x000fe200078e02ff */
[----:B------:R-:W-:-:S13]  /*2030*/  ISETP.GE.AND P1, PT, R12, R19, PT ;  /* 0x000000130c00720c */ /* 0x000fda0003f26270 */
[----:B------:R-:W-:Y:S05]  /*2040*/  @!P1 BRA `(.L_x_142) ;  /* 0xfffffffc00ec9947 */ /* 0x000fea000383ffff */
[----:B------:R-:W-:-:S07]  /*2050*/  IMAD R16, R13, -0x2b5af000, RZ ;  /* 0xd4a510000d107824 */ /* 0x000fce00078e02ff */
.L_x_141:
        /* <DEDUP_REMOVED lines=8> */
.L_x_140:
[----:B------:R-:W-:Y:S02]  /*20e0*/  VIADD R12, R12, 0x4 ;  /* 0x000000040c0c7836 */ /* 0x000fe40000000000 */
[----:B------:R-:W-:Y:S02]  /*20f0*/  IMAD.MOV.U32 R16, RZ, RZ, R18 ;  /* 0x000000ffff107224 */ /* 0x000fe400078e0012 */
[----:B------:R-:W-:Y:S01]  /*2100*/  IMAD R18, R18, 0x2710, RZ ;  /* 0x0000271012127824 */ /* 0x000fe200078e02ff */
[----:B------:R-:W-:-:S13]  /*2110*/  ISETP.NE.AND P0, PT, R12, R3, PT ;  /* 0x000000030c00720c */ /* 0x000fda0003f05270 */
[----:B------:R-:W-:Y:S05]  /*2120*/  @P0 BRA `(.L_x_140) ;  /* 0xfffffffc00ec0947 */ /* 0x000fea000383ffff */
.L_x_143:
[----:B------:R-:W-:-:S13]  /*2130*/  ISETP.NE.AND P0, PT, R20, RZ, PT ;  /* 0x000000ff1400720c */ /* 0x000fda0003f05270 */
[----:B------:R-:W-:Y:S05]  /*2140*/  @!P0 BRA `(.L_x_144) ;  /* 0x0000000000108947 */ /* 0x000fea0003800000 */
[----:B------:R-:W-:Y:S01]  /*2150*/  ISETP.NE.AND P0, PT, R20, 0x1, PT ;  /* 0x000000011400780c */ /* 0x000fe20003f05270 */
[----:B------:R-:W-:-:S12]  /*2160*/  IMAD R13, R16, 0x186a0, RZ ;  /* 0x000186a0100d7824 */ /* 0x000fd800078e02ff */
[-C--:B------:R-:W-:Y:S01]  /*2170*/  @P0 IMAD R18, R14, R13.reuse, RZ ;  /* 0x0000000d0e120224 */ /* 0x080fe200078e02ff */
[----:B------:R-:W-:-:S07]  /*2180*/  @!P0 MOV R18, R13 ;  /* 0x0000000d00128202 */ /* 0x000fce0000000f00 */
.L_x_144:
        /* <DEDUP_REMOVED lines=11> */
[----:B------:R-:W-:Y:S02]  /*2240*/  IMAD R23, R22, R19, RZ ;  /* 0x0000001316177224 */ /* 0x000fe400078e02ff */
[----:B------:R-:W-:Y:S02]  /*2250*/  IMAD.MOV.U32 R22, RZ, RZ, R24 ;  /* 0x000000ffff167224 */ /* 0x000fe400078e0018 */
[----:B------:R-:W-:-:S06]  /*2260*/  IMAD.HI.U32 R13, R13, R23, R12 ;  /* 0x000000170d0d7227 */ /* 0x000fcc00078e000c */
        /* <DEDUP_REMOVED lines=10> */
[----:B------:R-:W-:Y:S02]  /*2310*/  @!P1 IADD3 R13, PT, PT, -R13, RZ, RZ ;  /* 0x000000ff0d0d9210 */ /* 0x000fe40007ffe1ff */
[----:B------:R-:W-:-:S05]  /*2320*/  @!P2 LOP3.LUT R13, RZ, R18, RZ, 0x33, !PT ;  /* 0x00000012ff0da212 */ /* 0x000fca00078e33ff */
[----:B------:R-:W-:-:S05]  /*2330*/  IMAD.HI R12, R13, 0x66666667, RZ ;  /* 0x666666670d0c7827 */ /* 0x000fca00078e02ff */
[----:B------:R-:W-:-:S04]  /*2340*/  SHF.R.U32.HI R19, RZ, 0x1f, R12 ;  /* 0x0000001fff137819 */ /* 0x000fc8000001160c */
[----:B------:R-:W-:-:S05]  /*2350*/  LEA.HI.SX32 R12, R12, R19, 0x1e ;  /* 0x000000130c0c7211 */ /* 0x000fca00078ff2ff */
[----:B------:R-:W-:-:S05]  /*2360*/  IMAD R21, R12, -0xa, R13 ;  /* 0xfffffff60c157824 */ /* 0x000fca00078e020d */
[----:B------:R-:W-:-:S13]  /*2370*/  ISETP.NE.AND P0, PT, R21, UR4, PT ;  /* 0x0000000415007c0c */ /* 0x000fda000bf05270 */
[----:B------:R-:W-:Y:S05]  /*2380*/  @!P0 BRA `(.L_x_146) ;  /* 0x0000000000748947 */ /* 0x000fea0003800000 */
.L_x_148:
        /* <DEDUP_REMOVED lines=20> */
[----:B--2---:R-:W-:-:S04]  /*24d0*/  IMAD.HI R24, R22, 0x66666667, RZ ;  /* 0x6666666716187827 */ /* 0x004fc800078e02ff */
[----:B0-----:R-:W-:Y:S02]  /*24e0*/  IMAD.MOV.U32 R17, RZ, RZ, R22 ;  /* 0x000000ffff117224 */ /* 0x001fe400078e0016 */
[----:B---3--:R-:W-:Y:S01]  /*24f0*/  VIADD R23, R21, 0x1 ;  /* 0x0000000115177836 */ /* 0x008fe20000000000 */
[----:B------:R-:W-:-:S04]  /*2500*/  SHF.R.U32.HI R21, RZ, 0x1f, R24 ;  /* 0x0000001fff157819 */ /* 0x000fc80000011618 */
[----:B------:R-:W-:Y:S01]  /*2510*/  LEA.HI.SX32 R21, R24, R21, 0x1e ;  /* 0x0000001518157211 */ /* 0x000fe200078ff2ff */
[----:B------:R0:W-:Y:S04]  /*2520*/  STG.E desc[UR6][R12.64], R23 ;  /* 0x000000170c007986 */ /* 0x0001e8000c101906 */
[----:B------:R-:W-:-:S05]  /*2530*/  IMAD R21, R21, -0xa, R22 ;  /* 0xfffffff615157824 */ /* 0x000fca00078e0216 */
[----:B------:R-:W-:-:S13]  /*2540*/  ISETP.NE.AND P0, PT, R21, UR4, PT ;  /* 0x0000000415007c0c */ /* 0x000fda000bf05270 */
[----:B0-----:R-:W-:Y:S05]  /*2550*/  @P0 BRA `(.L_x_148) ;  /* 0xfffffffc008c0947 */ /* 0x001fea000383ffff */
.L_x_146:
        /* <DEDUP_REMOVED lines=11> */
.L_x_147:
[----:B------:R0:W-:Y:S02]  /*2610*/  STG.E desc[UR6][R4.64], R17 ;  /* 0x0000001104007986 */ /* 0x0001e4000c101906 */
.L_x_149:
[----:B------:R-:W-:Y:S05]  /*2620*/  BSYNC.RECONVERGENT B1 ;  /* 0x0000000000017941 */ /* 0x000fea0003800200 */
.L_x_145:
[----:B01----:R-:W2:Y:S01]  /*2630*/  LDG.E R4, desc[UR6][R8.64] ;  /* 0x0000000608047981 */ /* 0x003ea2000c1e1900 */
[----:B------:R-:W-:-:S05]  /*2640*/  VIADD R15, R15, 0x1 ;  /* 0x000000010f0f7836 */ /* 0x000fca0000000000 */
[----:B--2---:R-:W-:-:S13]  /*2650*/  ISETP.GE.AND P0, PT, R15, R4, PT ;  /* 0x000000040f00720c */ /* 0x004fda0003f06270 */
[----:B------:R-:W-:Y:S05]  /*2660*/  @!P0 BRA `(.L_x_150) ;  /* 0xfffffff800288947 */ /* 0x000fea000383ffff */
.L_x_139:
[----:B------:R-:W-:Y:S05]  /*2670*/  BSYNC.RECONVERGENT B0 ;  /* 0x0000000000007941 */ /* 0x000fea0003800200 */
.L_x_138:
[----:B------:R-:W0:Y:S01]  /*2680*/  LDC R4, c[0x0][0x3b4] ;  /* 0x0000ed00ff047b82 */ /* 0x000e220000000800 */
[----:B------:R-:W-:-:S06]  /*2690*/  UIADD3 UR5, UPT, UPT, UR4, 0x1, URZ ;  /* 0x0000000104057890 */ /* 0x000fcc000fffe0ff */
[----:B0-----:R-:W-:-:S13]  /*26a0*/  ISETP.NE.AND P0, PT, R4, UR5, PT ;  /* 0x0000000504007c0c */ /* 0x001fda000bf05270 */
[----:B------:R-:W-:Y:S05]  /*26b0*/  @!P0 EXIT ;  /* 0x000000000000894d */ /* 0x000fea0003800000 */
[----:B------:R-:W-:Y:S01]  /*26c0*/  UMOV UR4, UR5 ;  /* 0x0000000500047c82 */ /* 0x000fe20008000000 */
[----:B------:R-:W-:Y:S05]  /*26d0*/  BRA `(.L_x_151) ;  /* 0xfffffff400d47947 */ /* 0x000fea000383ffff */
.L_x_152:
        /* <DEDUP_REMOVED lines=10> */
.L_x_205:


//--------------------- .text._Z23partitionForPermutationPiS_S_S_ii --------------------------
	.section	.text._Z23partitionForPermutationPiS_S_S_ii,"ax",@progbits
	.align	128
        .global         _Z23partitionForPermutationPiS_S_S_ii
        .type           _Z23partitionForPermutationPiS_S_S_ii,@function
        .size           _Z23partitionForPermutationPiS_S_S_ii,(.L_x_206 - _Z23partitionForPermutationPiS_S_S_ii)
        .other          _Z23partitionForPermutationPiS_S_S_ii,@"STO_CUDA_ENTRY STV_DEFAULT"
_Z23partitionForPermutationPiS_S_S_ii:
.text._Z23partitionForPermutationPiS_S_S_ii:
[----:B------:R-:W-:Y:S01]  /*0000*/  LDC R1, c[0x0][0x37c] ;  /* 0x0000df00ff017b82 */ /* 0x000fe20000000800 */
[----:B------:R-:W0:Y:S07]  /*0010*/  S2R R0, SR_TID.Y ;  /* 0x0000000000007919 */ /* 0x000e2e0000002200 */
[----:B------:R-:W0:Y:S01]  /*0020*/  S2UR UR6, SR_CTAID.Y ;  /* 0x00000000000679c3 */ /* 0x000e220000002600 */
[----:B------:R-:W1:Y:S01]  /*0030*/  LDCU.64 UR4, c[0x0][0x358] ;  /* 0x00006b00ff0477ac */ /* 0x000e620008000a00 */
[----:B------:R-:W2:Y:S06]  /*0040*/  LDCU UR7, c[0x0][0x3a0] ;  /* 0x00007400ff0777ac */ /* 0x000eac0008000800 */
[----:B------:R-:W0:Y:S01]  /*0050*/  LDC R7, c[0x0][0x364] ;  /* 0x0000d900ff077b82 */ /* 0x000e220000000800 */
[----:B------:R-:W3:Y:S07]  /*0060*/  LDCU.128 UR8, c[0x0][0x380] ;  /* 0x00007000ff0877ac */ /* 0x000eee0008000c00 */
[----:B------:R-:W4:Y:S08]  /*0070*/  LDC.64 R2, c[0x0][0x398] ;  /* 0x0000e600ff027b82 */ /* 0x000f300000000a00 */
[----:B------:R-:W5:Y:S01]  /*0080*/  LDC.64 R4, c[0x0][0x390] ;  /* 0x0000e400ff047b82 */ /* 0x000f620000000a00 */
[----:B0-----:R-:W-:-:S07]  /*0090*/  IMAD R7, R7, UR6, R0 ;  /* 0x0000000607077c24 */ /* 0x001fce000f8e0200 */
[----:B------:R-:W0:Y:S01]  /*00a0*/  LDC R0, c[0x0][0x3a4] ;  /* 0x0000e900ff007b82 */ /* 0x000e220000000800 */
[----:B----4-:R-:W-:-:S05]  /*00b0*/  IMAD.WIDE.U32 R2, R7, 0x4, R2 ;  /* 0x0000000407027825 */ /* 0x010fca00078e0002 */
[----:B-1----:R-:W4:Y:S01]  /*00c0*/  LDG.E R11, desc[UR4][R2.64] ;  /* 0x00000004020b7981 */ /* 0x002f22000c1e1900 */
[----:B-----5:R-:W-:-:S05]  /*00d0*/  IMAD.WIDE.U32 R4, R7, 0x4, R4 ;  /* 0x0000000407047825 */ /* 0x020fca00078e0004 */
[----:B------:R-:W4:Y:S01]  /*00e0*/  LDG.E R6, desc[UR4][R4.64] ;  /* 0x0000000404067981 */ /* 0x000f22000c1e1900 */
[----:B0-----:R-:W-:-:S04]  /*00f0*/  IABS R15, R0 ;  /* 0x00000000000f7213 */ /* 0x001fc80000000000 */
[----:B------:R-:W0:Y:S08]  /*0100*/  I2F.RP R10, R15 ;  /* 0x0000000f000a7306 */ /* 0x000e300000209400 */
[----:B0-----:R-:W0:Y:S02]  /*0110*/  MUFU.RCP R10, R10 ;  /* 0x0000000a000a7308 */ /* 0x001e240000001000 */
[----:B0-----:R-:W-:-:S06]  /*0120*/  VIADD R8, R10, 0xffffffe ;  /* 0x0ffffffe0a087836 */ /* 0x001fcc0000000000 */
[----:B------:R0:W1:Y:S02]  /*0130*/  F2I.FTZ.U32.TRUNC.NTZ R9, R8 ;  /* 0x0000000800097305 */ /* 0x000064000021f000 */
[----:B0-----:R-:W-:Y:S02]  /*0140*/  IMAD.MOV.U32 R8, RZ, RZ, RZ ;  /* 0x000000ffff087224 */ /* 0x001fe400078e00ff */
[----:B-1----:R-:W-:-:S04]  /*0150*/  IMAD.MOV R12, RZ, RZ, -R9 ;  /* 0x000000ffff0c7224 */ /* 0x002fc800078e0a09 */
[----:B------:R-:W-:-:S04]  /*0160*/  IMAD R13, R12, R15, RZ ;  /* 0x0000000f0c0d7224 */ /* 0x000fc800078e02ff */
[----:B------:R-:W-:Y:S02]  /*0170*/  IMAD.HI.U32 R9, R9, R13, R8 ;  /* 0x0000000d09097227 */ /* 0x000fe400078e0008 */
[----:B------:R-:W0:Y:S01]  /*0180*/  S2R R13, SR_TID.X ;  /* 0x00000000000d7919 */ /* 0x000e220000002100 */
[----:B------:R-:W0:Y:S08]  /*0190*/  S2UR UR6, SR_CTAID.X ;  /* 0x00000000000679c3 */ /* 0x000e300000002500 */
[----:B------:R-:W0:Y:S01]  /*01a0*/  LDC R10, c[0x0][0x360] ;  /* 0x0000d800ff0a7b82 */ /* 0x000e220000000800 */
[----:B----4-:R-:W-:-:S04]  /*01b0*/  IADD3 R11, PT, PT, R11, -R6, RZ ;  /* 0x800000060b0b7210 */ /* 0x010fc80007ffe0ff */
[----:B------:R-:W-:-:S05]  /*01c0*/  IABS R12, R11 ;  /* 0x0000000b000c7213 */ /* 0x000fca0000000000 */
[----:B------:R-:W-:-:S04]  /*01d0*/  IMAD.HI.U32 R9, R9, R12, RZ ;  /* 0x0000000c09097227 */ /* 0x000fc800078e00ff */
[----:B------:R-:W-:-:S04]  /*01e0*/  IMAD.MOV R8, RZ, RZ, -R9 ;  /* 0x000000ffff087224 */ /* 0x000fc800078e0a09 */
[----:B------:R-:W-:-:S05]  /*01f0*/  IMAD R8, R15, R8, R12 ;  /* 0x000000080f087224 */ /* 0x000fca00078e020c */
[----:B------:R-:W-:-:S13]  /*0200*/  ISETP.GT.U32.AND P2, PT, R15, R8, PT ;  /* 0x000000080f00720c */ /* 0x000fda0003f44070 */
[----:B------:R-:W-:-:S04]  /*0210*/  @!P2 IADD3 R8, PT, PT, R8, -R15, RZ ;  /* 0x8000000f0808a210 */ /* 0x000fc80007ffe0ff */
[----:B------:R-:W-:Y:S02]  /*0220*/  ISETP.GE.U32.AND P0, PT, R8, R15, PT ;  /* 0x0000000f0800720c */ /* 0x000fe40003f06070 */
[----:B------:R-:W-:Y:S01]  /*0230*/  LOP3.LUT R8, R11, R0, RZ, 0x3c, !PT ;  /* 0x000000000b087212 */ /* 0x000fe200078e3cff */
[----:B0-----:R-:W-:Y:S02]  /*0240*/  IMAD R11, R10, UR6, R13 ;  /* 0x000000060a0b7c24 */ /* 0x001fe4000f8e020d */
[----:B------:R-:W-:Y:S01]  /*0250*/  @!P2 VIADD R9, R9, 0x1 ;  /* 0x000000010909a836 */ /* 0x000fe20000000000 */
[----:B------:R-:W-:Y:S01]  /*0260*/  ISETP.GE.AND P1, PT, R8, RZ, PT ;  /* 0x000000ff0800720c */ /* 0x000fe20003f26270 */
[----:B--2---:R-:W-:Y:S01]  /*0270*/  IMAD R8, R11, UR7, RZ ;  /* 0x000000070b087c24 */ /* 0x004fe2000f8e02ff */
[----:B------:R-:W-:-:S05]  /*0280*/  ISETP.NE.AND P2, PT, R0, RZ, PT ;  /* 0x000000ff0000720c */ /* 0x000fca0003f45270 */
[----:B------:R-:W-:Y:S01]  /*0290*/  @P0 VIADD R9, R9, 0x1 ;  /* 0x0000000109090836 */ /* 0x000fe20000000000 */
[----:B------:R-:W-:-:S04]  /*02a0*/  IADD3 R12, P0, PT, R7, R8, RZ ;  /* 0x00000008070c7210 */ /* 0x000fc80007f1e0ff */
[----:B------:R-:W-:Y:S01]  /*02b0*/  MOV R10, R9 ;  /* 0x00000009000a7202 */ /* 0x000fe20000000f00 */
[----:B------:R-:W-:Y:S01]  /*02c0*/  IMAD.SHL.U32 R7, R12, 0x4, RZ ;  /* 0x000000040c077824 */ /* 0x000fe200078e00ff */
[----:B------:R-:W-:Y:S02]  /*02d0*/  LEA.HI.X.SX32 R9, R8, RZ, 0x1, P0 ;  /* 0x000000ff08097211 */ /* 0x000fe400000f0eff */
[----:B------:R-:W-:Y:S02]  /*02e0*/  @!P1 IADD3 R10, PT, PT, -R10, RZ, RZ ;  /* 0x000000ff0a0a9210 */ /* 0x000fe40007ffe1ff */
[----:B------:R-:W-:Y:S02]  /*02f0*/  @!P2 LOP3.LUT R10, RZ, R0, RZ, 0x33, !PT ;  /* 0x00000000ff0aa212 */ /* 0x000fe400078e33ff */
[----:B------:R-:W-:Y:S02]  /*0300*/  SHF.L.U64.HI R12, R12, 0x2, R9 ;  /* 0x000000020c0c7819 */ /* 0x000fe40000010209 */
[----:B---3--:R-:W-:Y:S01]  /*0310*/  IADD3 R8, P0, PT, R7, UR8, RZ ;  /* 0x0000000807087c10 */ /* 0x008fe2000ff1e0ff */
[----:B------:R-:W-:-:S03]  /*0320*/  IMAD R13, R11, R10, R6 ;  /* 0x0000000a0b0d7224 */ /* 0x000fc600078e0206 */
[----:B------:R-:W-:-:S05]  /*0330*/  IADD3.X R9, PT, PT, R12, UR9, RZ, P0, !PT ;  /* 0x000000090c097c10 */ /* 0x000fca00087fe4ff */
[----:B------:R0:W-:Y:S04]  /*0340*/  STG.E desc[UR4][R8.64], R13 ;  /* 0x0000000d08007986 */ /* 0x0001e8000c101904 */
[----:B------:R-:W2:Y:S01]  /*0350*/  LDG.E R4, desc[UR4][R4.64] ;  /* 0x0000000404047981 */ /* 0x000ea2000c1e1900 */
[----:B------:R-:W-:Y:S01]  /*0360*/  VIADD R0, R0, 0xffffffff ;  /* 0xffffffff00007836 */ /* 0x000fe20000000000 */
[----:B------:R-:W-:Y:S01]  /*0370*/  IADD3 R6, P1, PT, R7, UR10, RZ ;  /* 0x0000000a07067c10 */ /* 0x000fe2000ff3e0ff */
[----:B------:R-:W-:-:S03]  /*0380*/  IMAD R15, R11, R10, R10 ;  /* 0x0000000a0b0f7224 */ /* 0x000fc600078e020a */
[----:B------:R-:W-:Y:S02]  /*0390*/  ISETP.NE.AND P0, PT, R11, R0, PT ;  /* 0x000000000b00720c */ /* 0x000fe40003f05270 */
[----:B------:R-:W-:Y:S02]  /*03a0*/  IADD3.X R7, PT, PT, R12, UR11, RZ, P1, !PT ;  /* 0x0000000b0c077c10 */ /* 0x000fe40008ffe4ff */
[----:B--2---:R-:W-:-:S05]  /*03b0*/  IADD3 R15, PT, PT, R4, R15, RZ ;  /* 0x0000000f040f7210 */ /* 0x004fca0007ffe0ff */
[----:B------:R0:W-:Y:S04]  /*03c0*/  STG.E desc[UR4][R6.64], R15 ;  /* 0x0000000f06007986 */ /* 0x0001e8000c101904 */
[----:B------:R-:W-:Y:S05]  /*03d0*/  @P0 EXIT ;  /* 0x000000000000094d */ /* 0x000fea0003800000 */
[----:B------:R-:W2:Y:S04]  /*03e0*/  LDG.E R3, desc[UR4][R2.64] ;  /* 0x0000000402037981 */ /* 0x000ea8000c1e1900 */
[----:B--2---:R-:W-:Y:S01]  /*03f0*/  STG.E desc[UR4][R6.64], R3 ;  /* 0x0000000306007986 */ /* 0x004fe2000c101904 */
[----:B------:R-:W-:Y:S05]  /*0400*/  EXIT ;  /* 0x000000000000794d */ /* 0x000fea0003800000 */
.L_x_153:
        /* <DEDUP_REMOVED lines=15> */
.L_x_206:


//--------------------- .text._Z9prefixSumPiS_S_i --------------------------
	.section	.text._Z9prefixSumPiS_S_i,"ax",@progbits
	.align	128
        .global         _Z9prefixSumPiS_S_i
        .type           _Z9prefixSumPiS_S_i,@function
        .size           _Z9prefixSumPiS_S_i,(.L_x_207 - _Z9prefixSumPiS_S_i)
        .other          _Z9prefixSumPiS_S_i,@"STO_CUDA_ENTRY STV_DEFAULT"
_Z9prefixSumPiS_S_i:
.text._Z9prefixSumPiS_S_i:
[----:B------:R-:W-:Y:S08]  /*0000*/  LDC R1, c[0x0][0x37c] ;  /* 0x0000df00ff017b82 */ /* 0x000ff00000000800 */
[----:B------:R-:W0:Y:S01]  /*0010*/  LDC.64 R2, c[0x0][0x380] ;  /* 0x0000e000ff027b82 */ /* 0x000e220000000a00 */
[----:B------:R-:W0:Y:S07]  /*0020*/  LDCU.64 UR10, c[0x0][0x358] ;  /* 0x00006b00ff0a77ac */ /* 0x000e2e0008000a00 */
[----:B------:R-:W1:Y:S08]  /*0030*/  LDC.64 R4, c[0x0][0x390] ;  /* 0x0000e400ff047b82 */ /* 0x000e700000000a00 */
[----:B------:R-:W2:Y:S01]  /*0040*/  LDC R0, c[0x0][0x398] ;  /* 0x0000e600ff007b82 */ /* 0x000ea20000000800 */
[----:B0-----:R0:W-:Y:S04]  /*0050*/  STG.E desc[UR10][R2.64], RZ ;  /* 0x000000ff02007986 */ /* 0x0011e8000c10190a */
[----:B-1----:R-:W3:Y:S03]  /*0060*/  LDG.E R5, desc[UR10][R4.64] ;  /* 0x0000000a04057981 */ /* 0x002ee6000c1e1900 */
[----:B------:R-:W3:Y:S01]  /*0070*/  LDC.64 R6, c[0x0][0x388] ;  /* 0x0000e200ff067b82 */ /* 0x000ee20000000a00 */
[----:B--2---:R-:W-:Y:S01]  /*0080*/  ISETP.GE.AND P0, PT, R0, 0x2, PT ;  /* 0x000000020000780c */ /* 0x004fe20003f06270 */
[----:B---3--:R0:W-:-:S12]  /*0090*/  STG.E desc[UR10][R6.64], R5 ;  /* 0x0000000506007986 */ /* 0x0081d8000c10190a */
[----:B------:R-:W-:Y:S05]  /*00a0*/  @!P0 EXIT ;  /* 0x000000000000894d */ /* 0x000fea0003800000 */
[C---:B0-----:R-:W-:Y:S01]  /*00b0*/  IADD3 R2, PT, PT, R0.reuse, -0x2, RZ ;  /* 0xfffffffe00027810 */ /* 0x041fe20007ffe0ff */
[----:B------:R-:W-:Y:S02]  /*00c0*/  VIADD R0, R0, 0xffffffff ;  /* 0xffffffff00007836 */ /* 0x000fe40000000000 */
[----:B------:R-:W-:Y:S01]  /*00d0*/  HFMA2 R19, -RZ, RZ, 0, 5.9604644775390625e-08 ;  /* 0x00000001ff137431 */ /* 0x000fe200000001ff */
[----:B------:R-:W-:Y:S02]  /*00e0*/  ISETP.GE.U32.AND P0, PT, R2, 0x7, PT ;  /* 0x000000070200780c */ /* 0x000fe40003f06070 */
[----:B------:R-:W-:-:S11]  /*00f0*/  LOP3.LUT R12, R0, 0x7, RZ, 0xc0, !PT ;  /* 0x00000007000c7812 */ /* 0x000fd600078ec0ff */
[----:B------:R-:W-:Y:S05]  /*0100*/  @!P0 BRA `(.L_x_154) ;  /* 0x0000000400848947 */ /* 0x000fea0003800000 */
[----:B------:R-:W0:Y:S01]  /*0110*/  LDCU.128 UR12, c[0x0][0x380] ;  /* 0x00007000ff0c77ac */ /* 0x000e220008000c00 */
[----:B------:R-:W-:Y:S01]  /*0120*/  LOP3.LUT R8, R0, 0xfffffff8, RZ, 0xc0, !PT ;  /* 0xfffffff800087812 */ /* 0x000fe200078ec0ff */
[----:B------:R-:W-:Y:S01]  /*0130*/  IMAD.MOV.U32 R19, RZ, RZ, RZ ;  /* 0x000000ffff137224 */ /* 0x000fe200078e00ff */
[----:B------:R-:W1:Y:S02]  /*0140*/  LDCU.64 UR6, c[0x0][0x390] ;  /* 0x00007200ff0677ac */ /* 0x000e640008000a00 */
[----:B------:R-:W-:Y:S01]  /*0150*/  IADD3 R8, PT, PT, -R8, RZ, RZ ;  /* 0x000000ff08087210 */ /* 0x000fe20007ffe1ff */
[----:B0-----:R-:W-:Y:S02]  /*0160*/  UIADD3 UR8, UP0, UPT, UR14, 0x10, URZ ;  /* 0x000000100e087890 */ /* 0x001fe4000ff1e0ff */
[----:B------:R-:W-:Y:S02]  /*0170*/  UIADD3 UR4, UP2, UPT, UR12, 0x10, URZ ;  /* 0x000000100c047890 */ /* 0x000fe4000ff5e0ff */
[----:B-1----:R-:W-:-:S02]  /*0180*/  UIADD3 UR6, UP1, UPT, UR6, 0x10, URZ ;  /* 0x0000001006067890 */ /* 0x002fc4000ff3e0ff */
[----:B------:R-:W-:Y:S01]  /*0190*/  UIADD3.X UR9, UPT, UPT, URZ, UR15, URZ, UP0, !UPT ;  /* 0x0000000fff097290 */ /* 0x000fe200087fe4ff */
[----:B------:R-:W-:Y:S01]  /*01a0*/  IMAD.U32 R14, RZ, RZ, UR8 ;  /* 0x00000008ff0e7e24 */ /* 0x000fe2000f8e00ff */
[----:B------:R-:W-:Y:S01]  /*01b0*/  UIADD3.X UR5, UPT, UPT, URZ, UR13, URZ, UP2, !UPT ;  /* 0x0000000dff057290 */ /* 0x000fe200097fe4ff */
[----:B------:R-:W-:Y:S01]  /*01c0*/  IMAD.U32 R9, RZ, RZ, UR4 ;  /* 0x00000004ff097e24 */ /* 0x000fe2000f8e00ff */
[----:B------:R-:W-:Y:S01]  /*01d0*/  UIADD3.X UR7, UPT, UPT, URZ, UR7, URZ, UP1, !UPT ;  /* 0x00000007ff077290 */ /* 0x000fe20008ffe4ff */
[----:B------:R-:W-:Y:S02]  /*01e0*/  MOV R10, UR6 ;  /* 0x00000006000a7c02 */ /* 0x000fe40008000f00 */
[----:B------:R-:W-:Y:S02]  /*01f0*/  MOV R17, UR9 ;  /* 0x0000000900117c02 */ /* 0x000fe40008000f00 */
[----:B------:R-:W-:Y:S01]  /*0200*/  MOV R5, UR5 ;  /* 0x0000000500057c02 */ /* 0x000fe20008000f00 */
[----:B------:R-:W-:-:S07]  /*0210*/  IMAD.U32 R11, RZ, RZ, UR7 ;  /* 0x00000007ff0b7e24 */ /* 0x000fce000f8e00ff */
.L_x_155:
[----:B------:R-:W-:Y:S01]  /*0220*/  IMAD.MOV.U32 R2, RZ, RZ, R10 ;  /* 0x000000ffff027224 */ /* 0x000fe200078e000a */
[----:B------:R-:W-:Y:S01]  /*0230*/  MOV R3, R11 ;  /* 0x0000000b00037202 */ /* 0x000fe20000000f00 */
[----:B------:R-:W-:-:S04]  /*0240*/  IMAD.MOV.U32 R4, RZ, RZ, R9 ;  /* 0x000000ffff047224 */ /* 0x000fc800078e0009 */
[----:B0-----:R-:W2:Y:S04]  /*0250*/  LDG.E R7, desc[UR10][R2.64+-0x10] ;  /* 0xfffff00a02077981 */ /* 0x001ea8000c1e1900 */
[----:B------:R-:W2:Y:S02]  /*0260*/  LDG.E R6, desc[UR10][R4.64+-0x10] ;  /* 0xfffff00a04067981 */ /* 0x000ea4000c1e1900 */
[----:B--2---:R-:W-:Y:S01]  /*0270*/  IADD3 R9, PT, PT, R6, R7, RZ ;  /* 0x0000000706097210 */ /* 0x004fe20007ffe0ff */
[----:B------:R-:W-:Y:S01]  /*0280*/  IMAD.MOV.U32 R6, RZ, RZ, R14 ;  /* 0x000000ffff067224 */ /* 0x000fe200078e000e */
[----:B------:R-:W-:-:S03]  /*0290*/  MOV R7, R17 ;  /* 0x0000001100077202 */ /* 0x000fc60000000f00 */
[----:B------:R0:W-:Y:S04]  /*02a0*/  STG.E desc[UR10][R4.64+-0xc], R9 ;  /* 0xfffff40904007986 */ /* 0x0001e8000c10190a */
[----:B------:R-:W2:Y:S04]  /*02b0*/  LDG.E R10, desc[UR10][R6.64+-0x10] ;  /* 0xfffff00a060a7981 */ /* 0x000ea8000c1e1900 */
[----:B------:R-:W2:Y:S02]  /*02c0*/  LDG.E R11, desc[UR10][R2.64+-0xc] ;  /* 0xfffff40a020b7981 */ /* 0x000ea4000c1e1900 */
[----:B--2---:R-:W-:-:S05]  /*02d0*/  IMAD.IADD R11, R10, 0x1, R11 ;  /* 0x000000010a0b7824 */ /* 0x004fca00078e020b */
[----:B------:R1:W-:Y:S04]  /*02e0*/  STG.E desc[UR10][R6.64+-0xc], R11 ;  /* 0xfffff40b06007986 */ /* 0x0003e8000c10190a */
[----:B------:R-:W2:Y:S04]  /*02f0*/  LDG.E R10, desc[UR10][R4.64+-0xc] ;  /* 0xfffff40a040a7981 */ /* 0x000ea8000c1e1900 */
[----:B------:R-:W2:Y:S02]  /*0300*/  LDG.E R13, desc[UR10][R2.64+-0xc] ;  /* 0xfffff40a020d7981 */ /* 0x000ea4000c1e1900 */
[----:B--2---:R-:W-:-:S05]  /*0310*/  IADD3 R13, PT, PT, R10, R13, RZ ;  /* 0x0000000d0a0d7210 */ /* 0x004fca0007ffe0ff */
[----:B------:R2:W-:Y:S04]  /*0320*/  STG.E desc[UR10][R4.64+-0x8], R13 ;  /* 0xfffff80d04007986 */ /* 0x0005e8000c10190a */
[----:B------:R-:W3:Y:S04]  /*0330*/  LDG.E R10, desc[UR10][R6.64+-0xc] ;  /* 0xfffff40a060a7981 */ /* 0x000ee8000c1e1900 */
[----:B------:R-:W3:Y:S02]  /*0340*/  LDG.E R15, desc[UR10][R2.64+-0x8] ;  /* 0xfffff80a020f7981 */ /* 0x000ee4000c1e1900 */
[----:B---3--:R-:W-:-:S05]  /*0350*/  IMAD.IADD R15, R10, 0x1, R15 ;  /* 0x000000010a0f7824 */ /* 0x008fca00078e020f */
[----:B------:R3:W-:Y:S04]  /*0360*/  STG.E desc[UR10][R6.64+-0x8], R15 ;  /* 0xfffff80f06007986 */ /* 0x0007e8000c10190a */
[----:B0-----:R-:W4:Y:S04]  /*0370*/  LDG.E R9, desc[UR10][R4.64+-0x8] ;  /* 0xfffff80a04097981 */ /* 0x001f28000c1e1900 */
[----:B------:R-:W4:Y:S02]  /*0380*/  LDG.E R10, desc[UR10][R2.64+-0x8] ;  /* 0xfffff80a020a7981 */ /* 0x000f24000c1e1900 */
[----:B----4-:R-:W-:-:S05]  /*0390*/  IADD3 R9, PT, PT, R9, R10, RZ ;  /* 0x0000000a09097210 */ /* 0x010fca0007ffe0ff */
[----:B------:R0:W-:Y:S04]  /*03a0*/  STG.E desc[UR10][R4.64+-0x4], R9 ;  /* 0xfffffc0904007986 */ /* 0x0001e8000c10190a */
[----:B------:R-:W4:Y:S04]  /*03b0*/  LDG.E R10, desc[UR10][R6.64+-0x8] ;  /* 0xfffff80a060a7981 */ /* 0x000f28000c1e1900 */
[----:B-1----:R-:W4:Y:S02]  /*03c0*/  LDG.E R11, desc[UR10][R2.64+-0x4] ;  /* 0xfffffc0a020b7981 */ /* 0x002f24000c1e1900 */
[----:B----4-:R-:W-:-:S05]  /*03d0*/  IMAD.IADD R11, R10, 0x1, R11 ;  /* 0x000000010a0b7824 */ /* 0x010fca00078e020b */
[----:B------:R1:W-:Y:S04]  /*03e0*/  STG.E desc[UR10][R6.64+-0x4], R11 ;  /* 0xfffffc0b06007986 */ /* 0x0003e8000c10190a */
[----:B------:R-:W4:Y:S04]  /*03f0*/  LDG.E R10, desc[UR10][R4.64+-0x4] ;  /* 0xfffffc0a040a7981 */ /* 0x000f28000c1e1900 */
[----:B--2---:R-:W4:Y:S02]  /*0400*/  LDG.E R13, desc[UR10][R2.64+-0x4] ;  /* 0xfffffc0a020d7981 */ /* 0x004f24000c1e1900 */
[----:B----4-:R-:W-:-:S05]  /*0410*/  IADD3 R13, PT, PT, R10, R13, RZ ;  /* 0x0000000d0a0d7210 */ /* 0x010fca0007ffe0ff */
[----:B------:R2:W-:Y:S04]  /*0420*/  STG.E desc[UR10][R4.64], R13 ;  /* 0x0000000d04007986 */ /* 0x0005e8000c10190a */
[----:B------:R-:W4:Y:S04]  /*0430*/  LDG.E R10, desc[UR10][R6.64+-0x4] ;  /* 0xfffffc0a060a7981 */ /* 0x000f28000c1e1900 */
[----:B---3--:R-:W4:Y:S02]  /*0440*/  LDG.E R15, desc[UR10][R2.64] ;  /* 0x0000000a020f7981 */ /* 0x008f24000c1e1900 */
[----:B----4-:R-:W-:-:S05]  /*0450*/  IMAD.IADD R15, R10, 0x1, R15 ;  /* 0x000000010a0f7824 */ /* 0x010fca00078e020f */
        /* <DEDUP_REMOVED lines=24> */
[----:B------:R-:W-:Y:S04]  /*05e0*/  STG.E desc[UR10][R6.64+0xc], R11 ;  /* 0x00000c0b06007986 */ /* 0x000fe8000c10190a */
[----:B------:R-:W4:Y:S04]  /*05f0*/  LDG.E R10, desc[UR10][R4.64+0xc] ;  /* 0x00000c0a040a7981 */ /* 0x000f28000c1e1900 */
[----:B--2---:R-:W4:Y:S01]  /*0600*/  LDG.E R13, desc[UR10][R2.64+0xc] ;  /* 0x00000c0a020d7981 */ /* 0x004f22000c1e1900 */
[----:B------:R-:W-:Y:S01]  /*0610*/  VIADD R8, R8, 0x8 ;  /* 0x0000000808087836 */ /* 0x000fe20000000000 */
[----:B----4-:R-:W-:-:S05]  /*0620*/  IADD3 R13, PT, PT, R10, R13, RZ ;  /* 0x0000000d0a0d7210 */ /* 0x010fca0007ffe0ff */
[----:B------:R1:W-:Y:S04]  /*0630*/  STG.E desc[UR10][R4.64+0x10], R13 ;  /* 0x0000100d04007986 */ /* 0x0003e8000c10190a */
[----:B------:R-:W2:Y:S04]  /*0640*/  LDG.E R10, desc[UR10][R6.64+0xc] ;  /* 0x00000c0a060a7981 */ /* 0x000ea8000c1e1900 */
[----:B---3--:R-:W2:Y:S01]  /*0650*/  LDG.E R15, desc[UR10][R2.64+0x10] ;  /* 0x0000100a020f7981 */ /* 0x008ea2000c1e1900 */
[----:B------:R-:W-:Y:S02]  /*0660*/  ISETP.NE.AND P0, PT, R8, RZ, PT ;  /* 0x000000ff0800720c */ /* 0x000fe40003f05270 */
[----:B0-----:R-:W-:-:S02]  /*0670*/  IADD3 R9, P3, PT, R4, 0x20, RZ ;  /* 0x0000002004097810 */ /* 0x001fc40007f7e0ff */
[----:B------:R-:W-:Y:S02]  /*0680*/  IADD3 R14, P1, PT, R6, 0x20, RZ ;  /* 0x00000020060e7810 */ /* 0x000fe40007f3e0ff */
[----:B------:R-:W-:Y:S01]  /*0690*/  IADD3 R19, PT, PT, R19, 0x8, RZ ;  /* 0x0000000813137810 */ /* 0x000fe20007ffe0ff */
[----:B-1----:R-:W-:Y:S01]  /*06a0*/  IMAD.X R5, RZ, RZ, R5, P3 ;  /* 0x000000ffff057224 */ /* 0x002fe200018e0605 */
[----:B------:R-:W-:Y:S02]  /*06b0*/  IADD3.X R17, PT, PT, RZ, R7, RZ, P1, !PT ;  /* 0x00000007ff117210 */ /* 0x000fe40000ffe4ff */
[----:B--2---:R-:W-:Y:S02]  /*06c0*/  IADD3 R15, PT, PT, R10, R15, RZ ;  /* 0x0000000f0a0f7210 */ /* 0x004fe40007ffe0ff */
[----:B------:R-:W-:-:S03]  /*06d0*/  IADD3 R10, P2, PT, R2, 0x20, RZ ;  /* 0x00000020020a7810 */ /* 0x000fc60007f5e0ff */
[----:B------:R0:W-:Y:S01]  /*06e0*/  STG.E desc[UR10][R6.64+0x10], R15 ;  /* 0x0000100f06007986 */ /* 0x0001e2000c10190a */
[----:B------:R-:W-:Y:S01]  /*06f0*/  IADD3.X R11, PT, PT, RZ, R3, RZ, P2, !PT ;  /* 0x00000003ff0b7210 */ /* 0x000fe200017fe4ff */
[----:B------:R-:W-:Y:S08]  /*0700*/  @P0 BRA `(.L_x_155) ;  /* 0xfffffff800c40947 */ /* 0x000ff0000383ffff */
[----:B------:R-:W-:-:S07]  /*0710*/  IADD3 R19, PT, PT, R19, 0x1, RZ ;  /* 0x0000000113137810 */ /* 0x000fce0007ffe0ff */
.L_x_154:
[----:B------:R-:W-:-:S13]  /*0720*/  ISETP.NE.AND P0, PT, R12, RZ, PT ;  /* 0x000000ff0c00720c */ /* 0x000fda0003f05270 */
[----:B------:R-:W-:Y:S05]  /*0730*/  @!P0 EXIT ;  /* 0x000000000000894d */ /* 0x000fea0003800000 */
[----:B------:R-:W-:Y:S02]  /*0740*/  ISETP.GE.U32.AND P0, PT, R12, 0x4, PT ;  /* 0x000000040c00780c */ /* 0x000fe40003f06070 */
[----:B------:R-:W-:-:S04]  /*0750*/  LOP3.LUT R18, R0, 0x3, RZ, 0xc0, !PT ;  /* 0x0000000300127812 */ /* 0x000fc800078ec0ff */
[----:B------:R-:W-:-:S07]  /*0760*/  ISETP.NE.AND P1, PT, R18, RZ, PT ;  /* 0x000000ff1200720c */ /* 0x000fce0003f25270 */
[----:B------:R-:W-:Y:S06]  /*0770*/  @!P0 BRA `(.L_x_156) ;  /* 0x0000000000c88947 */ /* 0x000fec0003800000 */
[----:B------:R-:W1:Y:S08]  /*0780*/  LDC.64 R20, c[0x0][0x380] ;  /* 0x0000e000ff147b82 */ /* 0x000e700000000a00 */
[----:B------:R-:W2:Y:S08]  /*0790*/  LDC.64 R16, c[0x0][0x390] ;  /* 0x0000e400ff107b82 */ /* 0x000eb00000000a00 */
[----:B0-----:R-:W0:Y:S01]  /*07a0*/  LDC.64 R14, c[0x0][0x388] ;  /* 0x0000e200ff0e7b82 */ /* 0x001e220000000a00 */
[----:B-1----:R-:W-:-:S05]  /*07b0*/  IMAD.WIDE R12, R19, 0x4, R20 ;  /* 0x00000004130c7825 */ /* 0x002fca00078e0214 */
[----:B------:R-:W3:Y:S01]  /*07c0*/  LDG.E R2, desc[UR10][R12.64+-0x4] ;  /* 0xfffffc0a0c027981 */ /* 0x000ee2000c1e1900 */
[----:B--2---:R-:W-:-:S05]  /*07d0*/  IMAD.WIDE R10, R19, 0x4, R16 ;  /* 0x00000004130a7825 */ /* 0x004fca00078e0210 */
[----:B------:R-:W3:Y:S01]  /*07e0*/  LDG.E R3, desc[UR10][R10.64+-0x4] ;  /* 0xfffffc0a0a037981 */ /* 0x000ee2000c1e1900 */
[----:B------:R-:W-:-:S04]  /*07f0*/  IMAD.WIDE.U32 R8, R19, 0x4, R20 ;  /* 0x0000000413087825 */ /* 0x000fc800078e0014 */
[----:B------:R-:W-:-:S04]  /*0800*/  IMAD.WIDE.U32 R4, R19, 0x4, R16 ;  /* 0x0000000413047825 */ /* 0x000fc800078e0010 */
[----:B0-----:R-:W-:-:S04]  /*0810*/  IMAD.WIDE R6, R19, 0x4, R14 ;  /* 0x0000000413067825 */ /* 0x001fc800078e020e */
[----:B---3--:R-:W-:-:S05]  /*0820*/  IMAD.IADD R27, R2, 0x1, R3 ;  /* 0x00000001021b7824 */ /* 0x008fca00078e0203 */
[----:B------:R0:W-:Y:S04]  /*0830*/  STG.E desc[UR10][R8.64], R27 ;  /* 0x0000001b08007986 */ /* 0x0001e8000c10190a */
[----:B------:R-:W2:Y:S04]  /*0840*/  LDG.E R23, desc[UR10][R4.64] ;  /* 0x0000000a04177981 */ /* 0x000ea8000c1e1900 */
[----:B------:R-:W2:Y:S01]  /*0850*/  LDG.E R22, desc[UR10][R6.64+-0x4] ;  /* 0xfffffc0a06167981 */ /* 0x000ea2000c1e1900 */
[----:B------:R-:W-:Y:S01]  /*0860*/  IMAD.WIDE.U32 R2, R19, 0x4, R14 ;  /* 0x0000000413027825 */ /* 0x000fe200078e000e */
[----:B--2---:R-:W-:-:S05]  /*0870*/  IADD3 R29, PT, PT, R22, R23, RZ ;  /* 0x00000017161d7210 */ /* 0x004fca0007ffe0ff */
[----:B------:R1:W-:Y:S04]  /*0880*/  STG.E desc[UR10][R2.64], R29 ;  /* 0x0000001d02007986 */ /* 0x0003e8000c10190a */
[----:B------:R-:W2:Y:S04]  /*0890*/  LDG.E R22, desc[UR10][R12.64] ;  /* 0x0000000a0c167981 */ /* 0x000ea8000c1e1900 */
[----:B------:R-:W2:Y:S01]  /*08a0*/  LDG.E R23, desc[UR10][R10.64] ;  /* 0x0000000a0a177981 */ /* 0x000ea2000c1e1900 */
[----:B------:R-:W-:-:S05]  /*08b0*/  IADD3 R25, PT, PT, R19, 0x1, RZ ;  /* 0x0000000113197810 */ /* 0x000fca0007ffe0ff */
[----:B0-----:R-:W-:-:S04]  /*08c0*/  IMAD.WIDE.U32 R26, R25, 0x4, R16 ;  /* 0x00000004191a7825 */ /* 0x001fc800078e0010 */
[----:B--2---:R-:W-:Y:S02]  /*08d0*/  IMAD.IADD R24, R22, 0x1, R23 ;  /* 0x0000000116187824 */ /* 0x004fe400078e0217 */
[----:B------:R-:W-:-:S05]  /*08e0*/  IMAD.WIDE.U32 R22, R25, 0x4, R20 ;  /* 0x0000000419167825 */ /* 0x000fca00078e0014 */
[----:B------:R0:W-:Y:S04]  /*08f0*/  STG.E desc[UR10][R22.64], R24 ;  /* 0x0000001816007986 */ /* 0x0001e8000c10190a */
[----:B------:R-:W2:Y:S04]  /*0900*/  LDG.E R27, desc[UR10][R26.64] ;  /* 0x0000000a1a1b7981 */ /* 0x000ea8000c1e1900 */
[----:B------:R-:W2:Y:S02]  /*0910*/  LDG.E R28, desc[UR10][R6.64] ;  /* 0x0000000a061c7981 */ /* 0x000ea4000c1e1900 */
[----:B--2---:R-:W-:Y:S01]  /*0920*/  IADD3 R27, PT, PT, R28, R27, RZ ;  /* 0x0000001b1c1b7210 */ /* 0x004fe20007ffe0ff */
[----:B-1----:R-:W-:-:S05]  /*0930*/  IMAD.WIDE.U32 R28, R25, 0x4, R14 ;  /* 0x00000004191c7825 */ /* 0x002fca00078e000e */
[----:B------:R1:W-:Y:S04]  /*0940*/  STG.E desc[UR10][R28.64], R27 ;  /* 0x0000001b1c007986 */ /* 0x0003e8000c10190a */
[----:B------:R-:W2:Y:S04]  /*0950*/  LDG.E R26, desc[UR10][R12.64+0x4] ;  /* 0x0000040a0c1a7981 */ /* 0x000ea8000c1e1900 */
[----:B0-----:R-:W2:Y:S01]  /*0960*/  LDG.E R23, desc[UR10][R10.64+0x4] ;  /* 0x0000040a0a177981 */ /* 0x001ea2000c1e1900 */
[----:B------:R-:W-:-:S05]  /*0970*/  IADD3 R25, PT, PT, R19, 0x2, RZ ;  /* 0x0000000213197810 */ /* 0x000fca0007ffe0ff */
[----:B------:R-:W-:-:S04]  /*0980*/  IMAD.WIDE.U32 R20, R25, 0x4, R20 ;  /* 0x0000000419147825 */ /* 0x000fc800078e0014 */
[----:B------:R-:W-:-:S04]  /*0990*/  IMAD.WIDE.U32 R16, R25, 0x4, R16 ;  /* 0x0000000419107825 */ /* 0x000fc800078e0010 */
[----:B--2---:R-:W-:-:S05]  /*09a0*/  IMAD.IADD R23, R26, 0x1, R23 ;  /* 0x000000011a177824 */ /* 0x004fca00078e0217 */
[----:B------:R2:W-:Y:S04]  /*09b0*/  STG.E desc[UR10][R20.64], R23 ;  /* 0x0000001714007986 */ /* 0x0005e8000c10190a */
[----:B------:R-:W3:Y:S04]  /*09c0*/  LDG.E R17, desc[UR10][R16.64] ;  /* 0x0000000a10117981 */ /* 0x000ee8000c1e1900 */
[----:B------:R-:W3:Y:S01]  /*09d0*/  LDG.E R22, desc[UR10][R6.64+0x4] ;  /* 0x0000040a06167981 */ /* 0x000ee2000c1e1900 */
[----:B------:R-:W-:Y:S01]  /*09e0*/  IMAD.WIDE.U32 R14, R25, 0x4, R14 ;  /* 0x00000004190e7825 */ /* 0x000fe200078e000e */
[----:B---3--:R-:W-:-:S05]  /*09f0*/  IADD3 R25, PT, PT, R22, R17, RZ ;  /* 0x0000001116197210 */ /* 0x008fca0007ffe0ff */
[----:B------:R2:W-:Y:S04]  /*0a00*/  STG.E desc[UR10][R14.64], R25 ;  /* 0x000000190e007986 */ /* 0x0005e8000c10190a */
[----:B------:R-:W1:Y:S04]  /*0a10*/  LDG.E R12, desc[UR10][R12.64+0x8] ;  /* 0x0000080a0c0c7981 */ /* 0x000e68000c1e1900 */
[----:B------:R-:W1:Y:S02]  /*0a20*/  LDG.E R11, desc[UR10][R10.64+0x8] ;  /* 0x0000080a0a0b7981 */ /* 0x000e64000c1e1900 */
[----:B-1----:R-:W-:-:S05]  /*0a30*/  IADD3 R27, PT, PT, R12, R11, RZ ;  /* 0x0000000b0c1b7210 */ /* 0x002fca0007ffe0ff */
[----:B------:R2:W-:Y:S04]  /*0a40*/  STG.E desc[UR10][R8.64+0xc], R27 ;  /* 0x00000c1b08007986 */ /* 0x0005e8000c10190a */
[----:B------:R-:W3:Y:S04]  /*0a50*/  LDG.E R22, desc[UR10][R6.64+0x8] ;  /* 0x0000080a06167981 */ /* 0x000ee8000c1e1900 */
[----:B------:R-:W3:Y:S01]  /*0a60*/  LDG.E R5, desc[UR10][R4.64+0xc] ;  /* 0x00000c0a04057981 */ /* 0x000ee2000c1e1900 */
[----:B------:R-:W-:Y:S01]  /*0a70*/  IADD3 R19, PT, PT, R19, 0x4, RZ ;  /* 0x0000000413137810 */ /* 0x000fe20007ffe0ff */
[----:B---3--:R-:W-:-:S05]  /*0a80*/  IMAD.IADD R17, R22, 0x1, R5 ;  /* 0x0000000116117824 */ /* 0x008fca00078e0205 */
[----:B------:R2:W-:Y:S02]  /*0a90*/  STG.E desc[UR10][R2.64+0xc], R17 ;  /* 0x00000c1102007986 */ /* 0x0005e4000c10190a */
.L_x_156:
[----:B------:R-:W-:Y:S05]  /*0aa0*/  @!P1 EXIT ;  /* 0x000000000000994d */ /* 0x000fea0003800000 */
[----:B------:R-:W-:Y:S02]  /*0ab0*/  ISETP.NE.AND P0, PT, R18, 0x1, PT ;  /* 0x000000011200780c */ /* 0x000fe40003f05270 */
[----:B------:R-:W-:-:S04]  /*0ac0*/  LOP3.LUT R0, R0, 0x1, RZ, 0xc0, !PT ;  /* 0x0000000100007812 */ /* 0x000fc800078ec0ff */
[----:B------:R-:W-:-:S07]  /*0ad0*/  ISETP.NE.U32.AND P1, PT, R0, 0x1, PT ;  /* 0x000000010000780c */ /* 0x000fce0003f25070 */
[----:B------:R-:W-:Y:S06]  /*0ae0*/  @!P0 BRA `(.L_x_157) ;  /* 0x0000000000688947 */ /* 0x000fec0003800000 */
[----:B0-----:R-:W0:Y:S08]  /*0af0*/  LDC.64 R6, c[0x0][0x380] ;  /* 0x0000e000ff067b82 */ /* 0x001e300000000a00 */
[----:B--2---:R-:W1:Y:S08]  /*0b00*/  LDC.64 R8, c[0x0][0x390] ;  /* 0x0000e400ff087b82 */ /* 0x004e700000000a00 */
[----:B------:R-:W2:Y:S01]  /*0b10*/  LDC.64 R12, c[0x0][0x388] ;  /* 0x0000e200ff0c7b82 */ /* 0x000ea20000000a00 */
[----:B0-----:R-:W-:-:S05]  /*0b20*/  IMAD.WIDE R4, R19, 0x4, R6 ;  /* 0x0000000413047825 */ /* 0x001fca00078e0206 */
[----:B------:R-:W3:Y:S01]  /*0b30*/  LDG.E R0, desc[UR10][R4.64+-0x4] ;  /* 0xfffffc0a04007981 */ /* 0x000ee2000c1e1900 */
[----:B-1----:R-:W-:-:S05]  /*0b40*/  IMAD.WIDE R2, R19, 0x4, R8 ;  /* 0x0000000413027825 */ /* 0x002fca00078e0208 */
[----:B------:R-:W3:Y:S01]  /*0b50*/  LDG.E R11, desc[UR10][R2.64+-0x4] ;  /* 0xfffffc0a020b7981 */ /* 0x000ee2000c1e1900 */
[----:B------:R-:W-:-:S04]  /*0b60*/  IMAD.WIDE.U32 R6, R19, 0x4, R6 ;  /* 0x0000000413067825 */ /* 0x000fc800078e0006 */
[----:B------:R-:W-:Y:S01]  /*0b70*/  IMAD.WIDE.U32 R8, R19, 0x4, R8 ;  /* 0x0000000413087825 */ /* 0x000fe200078e0008 */
[----:B---3--:R-:W-:-:S03]  /*0b80*/  IADD3 R15, PT, PT, R0, R11, RZ ;  /* 0x0000000b000f7210 */ /* 0x008fc60007ffe0ff */
[C-C-:B--2---:R-:W-:Y:S02]  /*0b90*/  IMAD.WIDE R10, R19.reuse, 0x4, R12.reuse ;  /* 0x00000004130a7825 */ /* 0x144fe400078e020c */
[----:B------:R0:W-:Y:S04]  /*0ba0*/  STG.E desc[UR10][R6.64], R15 ;  /* 0x0000000f06007986 */ /* 0x0001e8000c10190a */
[----:B------:R-:W2:Y:S04]  /*0bb0*/  LDG.E R17, desc[UR10][R8.64] ;  /* 0x0000000a08117981 */ /* 0x000ea8000c1e1900 */
[----:B------:R-:W2:Y:S01]  /*0bc0*/  LDG.E R0, desc[UR10][R10.64+-0x4] ;  /* 0xfffffc0a0a007981 */ /* 0x000ea2000c1e1900 */
[----:B------:R-:W-:-:S04]  /*0bd0*/  IMAD.WIDE.U32 R12, R19, 0x4, R12 ;  /* 0x00000004130c7825 */ /* 0x000fc800078e000c */
[----:B--2---:R-:W-:-:S05]  /*0be0*/  IMAD.IADD R17, R0, 0x1, R17 ;  /* 0x0000000100117824 */ /* 0x004fca00078e0211 */
[----:B------:R1:W-:Y:S04]  /*0bf0*/  STG.E desc[UR10][R12.64], R17 ;  /* 0x000000110c007986 */ /* 0x0003e8000c10190a */
[----:B------:R-:W2:Y:S04]  /*0c00*/  LDG.E R4, desc[UR10][R4.64] ;  /* 0x0000000a04047981 */ /* 0x000ea8000c1e1900 */
[----:B------:R-:W2:Y:S02]  /*0c10*/  LDG.E R3, desc[UR10][R2.64] ;  /* 0x0000000a02037981 */ /* 0x000ea4000c1e1900 */
[----:B--2---:R-:W-:-:S05]  /*0c20*/  IADD3 R21, PT, PT, R4, R3, RZ ;  /* 0x0000000304157210 */ /* 0x004fca0007ffe0ff */
[----:B------:R1:W-:Y:S04]  /*0c30*/  STG.E desc[UR10][R6.64+0x4], R21 ;  /* 0x0000041506007986 */ /* 0x0003e8000c10190a */
[----:B------:R-:W2:Y:S04]  /*0c40*/  LDG.E R0, desc[UR10][R10.64] ;  /* 0x0000000a0a007981 */ /* 0x000ea8000c1e1900 */
[----:B0-----:R-:W2:Y:S01]  /*0c50*/  LDG.E R15, desc[UR10][R8.64+0x4] ;  /* 0x0000040a080f7981 */ /* 0x001ea2000c1e1900 */
[----:B------:R-:W-:Y:S01]  /*0c60*/  VIADD R19, R19, 0x2 ;  /* 0x0000000213137836 */ /* 0x000fe20000000000 */
[----:B--2---:R-:W-:-:S05]  /*0c70*/  IADD3 R15, PT, PT, R0, R15, RZ ;  /* 0x0000000f000f7210 */ /* 0x004fca0007ffe0ff */
[----:B------:R1:W-:Y:S02]  /*0c80*/  STG.E desc[UR10][R12.64+0x4], R15 ;  /* 0x0000040f0c007986 */ /* 0x0003e4000c10190a */
.L_x_157:
[----:B------:R-:W-:Y:S05]  /*0c90*/  @P1 EXIT ;  /* 0x000000000000194d */ /* 0x000fea0003800000 */
[----:B01----:R-:W2:Y:S08]  /*0ca0*/  LDC.64 R6, c[0x0][0x380] ;  /* 0x0000e000ff067b82 */ /* 0x003eb00000000a00 */
[----:B------:R-:W0:Y:S08]  /*0cb0*/  LDC.64 R10, c[0x0][0x390] ;  /* 0x0000e400ff0a7b82 */ /* 0x000e300000000a00 */
[----:B------:R-:W1:Y:S01]  /*0cc0*/  LDC.64 R12, c[0x0][0x388] ;  /* 0x0000e200ff0c7b82 */ /* 0x000e620000000a00 */
[----:B--2---:R-:W-:-:S06]  /*0cd0*/  IMAD.WIDE R2, R19, 0x4, R6 ;  /* 0x0000000413027825 */ /* 0x004fcc00078e0206 */
[----:B------:R-:W2:Y:S01]  /*0ce0*/  LDG.E R2, desc[UR10][R2.64+-0x4] ;  /* 0xfffffc0a02027981 */ /* 0x000ea2000c1e1900 */
[----:B0-----:R-:W-:-:S06]  /*0cf0*/  IMAD.WIDE R4, R19, 0x4, R10 ;  /* 0x0000000413047825 */ /* 0x001fcc00078e020a */
[----:B------:R-:W2:Y:S01]  /*0d00*/  LDG.E R5, desc[UR10][R4.64+-0x4] ;  /* 0xfffffc0a04057981 */ /* 0x000ea2000c1e1900 */
[----:B------:R-:W-:-:S04]  /*0d10*/  IMAD.WIDE.U32 R6, R19, 0x4, R6 ;  /* 0x0000000413067825 */ /* 0x000fc800078e0006 */
[----:B------:R-:W-:-:S04]  /*0d20*/  IMAD.WIDE.U32 R10, R19, 0x4, R10 ;  /* 0x00000004130a7825 */ /* 0x000fc800078e000a */
[----:B-1----:R-:W-:Y:S01]  /*0d30*/  IMAD.WIDE R8, R19, 0x4, R12 ;  /* 0x0000000413087825 */ /* 0x002fe200078e020c */
[----:B--2---:R-:W-:-:S05]  /*0d40*/  IADD3 R15, PT, PT, R2, R5, RZ ;  /* 0x00000005020f7210 */ /* 0x004fca0007ffe0ff */
[----:B------:R-:W-:Y:S04]  /*0d50*/  STG.E desc[UR10][R6.64], R15 ;  /* 0x0000000f06007986 */ /* 0x000fe8000c10190a */
[----:B------:R-:W2:Y:S04]  /*0d60*/  LDG.E R11, desc[UR10][R10.64] ;  /* 0x0000000a0a0b7981 */ /* 0x000ea8000c1e1900 */
[----:B------:R-:W2:Y:S01]  /*0d70*/  LDG.E R8, desc[UR10][R8.64+-0x4] ;  /* 0xfffffc0a08087981 */ /* 0x000ea2000c1e1900 */
[----:B------:R-:W-:Y:S01]  /*0d80*/  IMAD.WIDE.U32 R12, R19, 0x4, R12 ;  /* 0x00000004130c7825 */ /* 0x000fe200078e000c */
[----:B--2---:R-:W-:-:S05]  /*0d90*/  IADD3 R3, PT, PT, R8, R11, RZ ;  /* 0x0000000b08037210 */ /* 0x004fca0007ffe0ff */
[----:B------:R-:W-:Y:S01]  /*0da0*/  STG.E desc[UR10][R12.64], R3 ;  /* 0x000000030c007986 */ /* 0x000fe2000c10190a */
[----:B------:R-:W-:Y:S05]  /*0db0*/  EXIT ;  /* 0x000000000000794d */ /* 0x000fea0003800000 */
.L_x_158:
        /* <DEDUP_REMOVED lines=12> */
.L_x_207:


//--------------------- .text._Z14buildHistogramPiS_ii --------------------------
	.section	.text._Z14buildHistogramPiS_ii,"ax",@progbits
	.align	128
        .global         _Z14buildHistogramPiS_ii
        .type           _Z14buildHistogramPiS_ii,@function
        .size           _Z14buildHistogramPiS_ii,(.L_x_208 - _Z14buildHistogramPiS_ii)
        .other          _Z14buildHistogramPiS_ii,@"STO_CUDA_ENTRY STV_DEFAULT"
_Z14buildHistogramPiS_ii:
.text._Z14buildHistogramPiS_ii:
[----:B------:R-:W-:Y:S01]  /*0000*/  LDC R1, c[0x0][0x37c] ;  /* 0x0000df00ff017b82 */ /* 0x000fe20000000800 */
[----:B------:R-:W0:Y:S02]  /*0010*/  LDCU UR5, c[0x0][0x394] ;  /* 0x00007280ff0577ac */ /* 0x000e240008000800 */
[----:B0-----:R-:W-:-:S06]  /*0020*/  UISETP.GE.AND UP0, UPT, UR5, 0x1, UPT ;  /* 0x000000010500788c */ /* 0x001fcc000bf06270 */
[----:B------:R-:W-:-:S13]  /*0030*/  PLOP3.LUT P0, PT, PT, PT, UP0, 0x80, 0x8 ;  /* 0x000000000008781c */ /* 0x000fda0003f0f008 */
[----:B------:R-:W-:Y:S05]  /*0040*/  @!P0 EXIT ;  /* 0x000000000000894d */ /* 0x000fea0003800000 */
[----:B------:R-:W0:Y:S01]  /*0050*/  S2R R0, SR_TID.X ;  /* 0x0000000000007919 */ /* 0x000e220000002100 */
[----:B------:R-:W1:Y:S01]  /*0060*/  LDC.64 R2, c[0x0][0x380] ;  /* 0x0000e000ff027b82 */ /* 0x000e620000000a00 */
[----:B------:R-:W0:Y:S01]  /*0070*/  LDCU UR4, c[0x0][0x360] ;  /* 0x00006c00ff0477ac */ /* 0x000e220008000800 */
[----:B------:R-:W0:Y:S01]  /*0080*/  S2R R5, SR_CTAID.X ;  /* 0x0000000000057919 */ /* 0x000e220000002500 */
[----:B------:R-:W2:Y:S01]  /*0090*/  LDCU.64 UR8, c[0x0][0x358] ;  /* 0x00006b00ff0877ac */ /* 0x000ea20008000a00 */
[----:B------:R-:W3:Y:S01]  /*00a0*/  LDCU UR7, c[0x0][0x394] ;  /* 0x00007280ff0777ac */ /* 0x000ee20008000800 */
[----:B0-----:R-:W-:-:S04]  /*00b0*/  IMAD R0, R5, UR4, R0 ;  /* 0x0000000405007c24 */ /* 0x001fc8000f8e0200 */
[----:B-1----:R-:W-:-:S05]  /*00c0*/  IMAD.WIDE R2, R0, 0x4, R2 ;  /* 0x0000000400027825 */ /* 0x002fca00078e0202 */
[----:B--2---:R0:W5:Y:S01]  /*00d0*/  LDG.E R5, desc[UR8][R2.64] ;  /* 0x0000000802057981 */ /* 0x004162000c1e1900 */
[----:B------:R-:W-:Y:S02]  /*00e0*/  UISETP.GE.U32.AND UP0, UPT, UR5, 0x10, UPT ;  /* 0x000000100500788c */ /* 0x000fe4000bf06070 */
[----:B---3--:R-:W-:Y:S01]  /*00f0*/  ULOP3.LUT UR28, UR7, 0xf, URZ, 0xc0, !UPT ;  /* 0x0000000f071c7892 */ /* 0x008fe2000f8ec0ff */
[----:B------:R-:W-:-:S05]  /*0100*/  UMOV UR4, URZ ;  /* 0x000000ff00047c82 */ /* 0x000fca0008000000 */
[----:B------:R-:W-:Y:S01]  /*0110*/  ISETP.NE.AND P0, PT, RZ, UR28, PT ;  /* 0x0000001cff007c0c */ /* 0x000fe2000bf05270 */
[----:B0-----:R-:W-:-:S12]  /*0120*/  BRA.U !UP0, `(.L_x_159) ;  /* 0x0000000908a07547 */ /* 0x001fd8000b800000 */
[----:B------:R-:W0:Y:S01]  /*0130*/  LDCU UR25, c[0x0][0x390] ;  /* 0x00007200ff1977ac */ /* 0x000e220008000800 */
[----:B------:R-:W-:Y:S01]  /*0140*/  ULOP3.LUT UR4, UR5, 0x7ffffff0, URZ, 0xc0, !UPT ;  /* 0x7ffffff005047892 */ /* 0x000fe2000f8ec0ff */
[----:B------:R-:W1:Y:S01]  /*0150*/  LDCU UR24, c[0x0][0x390] ;  /* 0x00007200ff1877ac */ /* 0x000e620008000800 */
[----:B------:R-:W2:Y:S02]  /*0160*/  LDCU.64 UR26, c[0x0][0x388] ;  /* 0x00007100ff1a77ac */ /* 0x000ea40008000a00 */
[----:B------:R-:W-:Y:S01]  /*0170*/  UIADD3 UR6, UPT, UPT, -UR4, URZ, URZ ;  /* 0x000000ff04067290 */ /* 0x000fe2000fffe1ff */
[----:B------:R-:W-:Y:S01]  /*0180*/  UMOV UR5, URZ ;  /* 0x000000ff00057c82 */ /* 0x000fe20008000000 */
[----:B0-----:R-:W-:Y:S02]  /*0190*/  USHF.L.U32 UR10, UR25, 0x1, URZ ;  /* 0x00000001190a7899 */ /* 0x001fe400080006ff */
[----:B------:R-:W-:Y:S02]  /*01a0*/  UIMAD UR11, UR25, 0x3, URZ ;  /* 0x00000003190b78a4 */ /* 0x000fe4000f8e02ff */
[----:B------:R-:W-:-:S02]  /*01b0*/  USHF.L.U32 UR12, UR25, 0x2, URZ ;  /* 0x00000002190c7899 */ /* 0x000fc400080006ff */
[----:B------:R-:W-:Y:S02]  /*01c0*/  UIMAD UR13, UR25, 0x5, URZ ;  /* 0x00000005190d78a4 */ /* 0x000fe4000f8e02ff */
[----:B------:R-:W-:Y:S02]  /*01d0*/  UIMAD UR14, UR25, 0x6, URZ ;  /* 0x00000006190e78a4 */ /* 0x000fe4000f8e02ff */
[----:B------:R-:W-:Y:S02]  /*01e0*/  UIMAD UR15, UR25, 0x7, URZ ;  /* 0x00000007190f78a4 */ /* 0x000fe4000f8e02ff */
[----:B------:R-:W-:Y:S02]  /*01f0*/  USHF.L.U32 UR16, UR25, 0x3, URZ ;  /* 0x0000000319107899 */ /* 0x000fe400080006ff */
[----:B------:R-:W-:Y:S02]  /*0200*/  UIMAD UR17, UR25, 0x9, URZ ;  /* 0x00000009191178a4 */ /* 0x000fe4000f8e02ff */
[----:B------:R-:W-:-:S02]  /*0210*/  UIMAD UR18, UR25, 0xa, URZ ;  /* 0x0000000a191278a4 */ /* 0x000fc4000f8e02ff */
[----:B------:R-:W-:Y:S02]  /*0220*/  UIMAD UR19, UR25, 0xb, URZ ;  /* 0x0000000b191378a4 */ /* 0x000fe4000f8e02ff */
[----:B------:R-:W-:Y:S02]  /*0230*/  UIMAD UR20, UR25, 0xc, URZ ;  /* 0x0000000c191478a4 */ /* 0x000fe4000f8e02ff */
[----:B------:R-:W-:Y:S02]  /*0240*/  UIMAD UR21, UR25, 0xd, URZ ;  /* 0x0000000d191578a4 */ /* 0x000fe4000f8e02ff */
[----:B------:R-:W-:Y:S02]  /*0250*/  UIMAD UR22, UR25, 0xe, URZ ;  /* 0x0000000e191678a4 */ /* 0x000fe4000f8e02ff */
[----:B-12---:R-:W-:-:S12]  /*0260*/  UIMAD UR23, UR25, 0xf, URZ ;  /* 0x0000000f191778a4 */ /* 0x006fd8000f8e02ff */
.L_x_160:
[----:B------:R-:W-:Y:S01]  /*0270*/  IMAD.U32 R9, RZ, RZ, UR5 ;  /* 0x00000005ff097e24 */ /* 0x000fe2000f8e00ff */
[----:B------:R-:W-:Y:S02]  /*0280*/  SHF.R.S32.HI R4, RZ, 0x1f, R0 ;  /* 0x0000001fff047819 */ /* 0x000fe40000011400 */
[----:B------:R-:W-:-:S04]  /*0290*/  IADD3 R7, P1, PT, R0, UR5, RZ ;  /* 0x0000000500077c10 */ /* 0x000fc8000ff3e0ff */
[----:B------:R-:W-:Y:S02]  /*02a0*/  LEA.HI.X.SX32 R8, R9, R4, 0x1, P1 ;  /* 0x0000000409087211 */ /* 0x000fe400008f0eff */
[----:B------:R-:W-:-:S04]  /*02b0*/  LEA R6, P1, R7, UR26, 0x2 ;  /* 0x0000001a07067c11 */ /* 0x000fc8000f8210ff */
[----:B------:R-:W-:-:S05]  /*02c0*/  LEA.HI.X R7, R7, UR27, R8, 0x2, P1 ;  /* 0x0000001b07077c11 */ /* 0x000fca00088f1408 */
[----:B------:R-:W2:Y:S01]  /*02d0*/  LDG.E R6, desc[UR8][R6.64] ;  /* 0x0000000806067981 */ /* 0x000ea2000c1e1900 */
[----:B-1----:R-:W-:Y:S01]  /*02e0*/  IMAD.U32 R11, RZ, RZ, UR24 ;  /* 0x00000018ff0b7e24 */ /* 0x002fe2000f8e00ff */
[----:B------:R-:W-:-:S04]  /*02f0*/  IADD3 R9, P1, PT, R0, UR24, RZ ;  /* 0x0000001800097c10 */ /* 0x000fc8000ff3e0ff */
[----:B------:R-:W-:Y:S02]  /*0300*/  LEA.HI.X.SX32 R10, R11, R4, 0x1, P1 ;  /* 0x000000040b0a7211 */ /* 0x000fe400008f0eff */
[----:B------:R-:W-:-:S04]  /*0310*/  LEA R8, P1, R9, UR26, 0x2 ;  /* 0x0000001a09087c11 */ /* 0x000fc8000f8210ff */
[----:B------:R-:W-:Y:S01]  /*0320*/  LEA.HI.X R9, R9, UR27, R10, 0x2, P1 ;  /* 0x0000001b09097c11 */ /* 0x000fe200088f140a */
[----:B--2--5:R-:W-:-:S05]  /*0330*/  IMAD.IADD R5, R6, 0x1, R5 ;  /* 0x0000000106057824 */ /* 0x024fca00078e0205 */
[----:B------:R0:W-:Y:S04]  /*0340*/  STG.E desc[UR8][R2.64], R5 ;  /* 0x0000000502007986 */ /* 0x0001e8000c101908 */
[----:B------:R-:W2:Y:S01]  /*0350*/  LDG.E R8, desc[UR8][R8.64] ;  /* 0x0000000808087981 */ /* 0x000ea2000c1e1900 */
[----:B------:R-:W-:Y:S01]  /*0360*/  IMAD.U32 R11, RZ, RZ, UR10 ;  /* 0x0000000aff0b7e24 */ /* 0x000fe2000f8e00ff */
[----:B------:R-:W-:-:S04]  /*0370*/  IADD3 R10, P1, PT, R0, UR10, RZ ;  /* 0x0000000a000a7c10 */ /* 0x000fc8000ff3e0ff */
[----:B------:R-:W-:Y:S02]  /*0380*/  LEA.HI.X.SX32 R7, R11, R4, 0x1, P1 ;  /* 0x000000040b077211 */ /* 0x000fe400008f0eff */
[----:B------:R-:W-:-:S04]  /*0390*/  LEA R6, P1, R10, UR26, 0x2 ;  /* 0x0000001a0a067c11 */ /* 0x000fc8000f8210ff */
[----:B------:R-:W-:Y:S01]  /*03a0*/  LEA.HI.X R7, R10, UR27, R7, 0x2, P1 ;  /* 0x0000001b0a077c11 */ /* 0x000fe200088f1407 */
[----:B--2---:R-:W-:-:S05]  /*03b0*/  IMAD.IADD R11, R5, 0x1, R8 ;  /* 0x00000001050b7824 */ /* 0x004fca00078e0208 */
[----:B------:R1:W-:Y:S04]  /*03c0*/  STG.E desc[UR8][R2.64], R11 ;  /* 0x0000000b02007986 */ /* 0x0003e8000c101908 */
[----:B------:R-:W2:Y:S01]  /*03d0*/  LDG.E R6, desc[UR8][R6.64] ;  /* 0x0000000806067981 */ /* 0x000ea2000c1e1900 */
[----:B0-----:R-:W-:Y:S01]  /*03e0*/  IMAD.U32 R5, RZ, RZ, UR11 ;  /* 0x0000000bff057e24 */ /* 0x001fe2000f8e00ff */
[----:B------:R-:W-:-:S04]  /*03f0*/  IADD3 R10, P1, PT, R0, UR11, RZ ;  /* 0x0000000b000a7c10 */ /* 0x000fc8000ff3e0ff */
[----:B------:R-:W-:Y:S02]  /*0400*/  LEA.HI.X.SX32 R5, R5, R4, 0x1, P1 ;  /* 0x0000000405057211 */ /* 0x000fe400008f0eff */
[----:B------:R-:W-:-:S04]  /*0410*/  LEA R8, P1, R10, UR26, 0x2 ;  /* 0x0000001a0a087c11 */ /* 0x000fc8000f8210ff */
[----:B------:R-:W-:Y:S01]  /*0420*/  LEA.HI.X R9, R10, UR27, R5, 0x2, P1 ;  /* 0x0000001b0a097c11 */ /* 0x000fe200088f1405 */
[----:B--2---:R-:W-:-:S05]  /*0430*/  IMAD.IADD R5, R11, 0x1, R6 ;  /* 0x000000010b057824 */ /* 0x004fca00078e0206 */
[----:B------:R0:W-:Y:S04]  /*0440*/  STG.E desc[UR8][R2.64], R5 ;  /* 0x0000000502007986 */ /* 0x0001e8000c101908 */
[----:B------:R-:W2:Y:S01]  /*0450*/  LDG.E R8, desc[UR8][R8.64] ;  /* 0x0000000808087981 */ /* 0x000ea2000c1e1900 */
[----:B-1----:R-:W-:Y:S01]  /*0460*/  IMAD.U32 R11, RZ, RZ, UR12 ;  /* 0x0000000cff0b7e24 */ /* 0x002fe2000f8e00ff */
        /* <DEDUP_REMOVED lines=87> */
[----:B------:R-:W-:Y:S01]  /*09e0*/  IMAD.U32 R13, RZ, RZ, UR23 ;  /* 0x00000017ff0d7e24 */ /* 0x000fe2000f8e00ff */
[----:B0-----:R-:W-:-:S04]  /*09f0*/  IADD3 R5, P1, PT, R0, UR23, RZ ;  /* 0x0000001700057c10 */ /* 0x001fc8000ff3e0ff */
[----:B------:R-:W-:Y:S02]  /*0a00*/  LEA.HI.X.SX32 R4, R13, R4, 0x1, P1 ;  /* 0x000000040d047211 */ /* 0x000fe400008f0eff */
[----:B------:R-:W-:-:S04]  /*0a10*/  LEA R8, P1, R5, UR26, 0x2 ;  /* 0x0000001a05087c11 */ /* 0x000fc8000f8210ff */
[----:B------:R-:W-:Y:S01]  /*0a20*/  LEA.HI.X R9, R5, UR27, R4, 0x2, P1 ;  /* 0x0000001b05097c11 */ /* 0x000fe200088f1404 */
[----:B--2---:R-:W-:-:S05]  /*0a30*/  IMAD.IADD R13, R11, 0x1, R6 ;  /* 0x000000010b0d7824 */ /* 0x004fca00078e0206 */
[----:B------:R1:W-:Y:S04]  /*0a40*/  STG.E desc[UR8][R2.64], R13 ;  /* 0x0000000d02007986 */ /* 0x0003e8000c101908 */
[----:B------:R-:W2:Y:S01]  /*0a50*/  LDG.E R8, desc[UR8][R8.64] ;  /* 0x0000000808087981 */ /* 0x000ea2000c1e1900 */
[----:B------:R-:W-:Y:S02]  /*0a60*/  UIADD3 UR6, UPT, UPT, UR6, 0x10, URZ ;  /* 0x0000001006067890 */ /* 0x000fe4000fffe0ff */
[----:B------:R-:W-:Y:S02]  /*0a70*/  ULEA UR5, UR25, UR5, 0x4 ;  /* 0x0000000519057291 */ /* 0x000fe4000f8e20ff */
[----:B------:R-:W-:Y:S02]  /*0a80*/  UISETP.NE.AND UP0, UPT, UR6, URZ, UPT ;  /* 0x000000ff0600728c */ /* 0x000fe4000bf05270 */
[----:B------:R-:W-:-:S02]  /*0a90*/  ULEA UR24, UR25, UR24, 0x4 ;  /* 0x0000001819187291 */ /* 0x000fc4000f8e20ff */
[----:B------:R-:W-:Y:S02]  /*0aa0*/  ULEA UR10, UR25, UR10, 0x4 ;  /* 0x0000000a190a7291 */ /* 0x000fe4000f8e20ff */
[----:B------:R-:W-:Y:S02]  /*0ab0*/  ULEA UR11, UR25, UR11, 0x4 ;  /* 0x0000000b190b7291 */ /* 0x000fe4000f8e20ff */
[----:B------:R-:W-:Y:S02]  /*0ac0*/  ULEA UR12, UR25, UR12, 0x4 ;  /* 0x0000000c190c7291 */ /* 0x000fe4000f8e20ff */
[----:B------:R-:W-:Y:S02]  /*0ad0*/  ULEA UR13, UR25, UR13, 0x4 ;  /* 0x0000000d190d7291 */ /* 0x000fe4000f8e20ff */
[----:B------:R-:W-:Y:S02]  /*0ae0*/  ULEA UR14, UR25, UR14, 0x4 ;  /* 0x0000000e190e7291 */ /* 0x000fe4000f8e20ff */
        /* <DEDUP_REMOVED lines=8> */
[----:B------:R-:W-:Y:S01]  /*0b70*/  ULEA UR23, UR25, UR23, 0x4 ;  /* 0x0000001719177291 */ /* 0x000fe2000f8e20ff */
[----:B--2---:R-:W-:-:S05]  /*0b80*/  IMAD.IADD R5, R13, 0x1, R8 ;  /* 0x000000010d057824 */ /* 0x004fca00078e0208 */
[----:B------:R1:W-:Y:S01]  /*0b90*/  STG.E desc[UR8][R2.64], R5 ;  /* 0x0000000502007986 */ /* 0x0003e2000c101908 */
[----:B------:R-:W-:Y:S05]  /*0ba0*/  BRA.U UP0, `(.L_x_160) ;  /* 0xfffffff500b07547 */ /* 0x000fea000b83ffff */
.L_x_159:
[----:B------:R-:W-:Y:S05]  /*0bb0*/  @!P0 EXIT ;  /* 0x000000000000894d */ /* 0x000fea0003800000 */
[----:B------:R-:W-:Y:S01]  /*0bc0*/  UISETP.GE.U32.AND UP0, UPT, UR28, 0x8, UPT ;  /* 0x000000081c00788c */ /* 0x000fe2000bf06070 */
[----:B------:R-:W-:Y:S01]  /*0bd0*/  SHF.R.S32.HI R4, RZ, 0x1f, R0 ;  /* 0x0000001fff047819 */ /* 0x000fe20000011400 */
[----:B------:R-:W-:-:S06]  /*0be0*/  ULOP3.LUT UR10, UR7, 0x7, URZ, 0xc0, !UPT ;  /* 0x00000007070a7892 */ /* 0x000fcc000f8ec0ff */
[----:B------:R-:W-:Y:S01]  /*0bf0*/  ISETP.NE.AND P0, PT, RZ, UR10, PT ;  /* 0x0000000aff007c0c */ /* 0x000fe2000bf05270 */
[----:B------:R-:W-:-:S12]  /*0c00*/  BRA.U !UP0, `(.L_x_161) ;  /* 0x00000005082c7547 */ /* 0x000fd8000b800000 */
[----:B------:R-:W0:Y:S01]  /*0c10*/  LDCU UR6, c[0x0][0x390] ;  /* 0x00007200ff0677ac */ /* 0x000e220008000800 */
[----:B------:R-:W2:Y:S01]  /*0c20*/  LDCU.64 UR12, c[0x0][0x388] ;  /* 0x00007100ff0c77ac */ /* 0x000ea20008000a00 */
[----:B0-----:R-:W-:-:S06]  /*0c30*/  UIMAD UR5, UR4, UR6, URZ ;  /* 0x00000006040572a4 */ /* 0x001fcc000f8e02ff */
[----:B------:R-:W-:Y:S01]  /*0c40*/  IMAD.U32 R9, RZ, RZ, UR5 ;  /* 0x00000005ff097e24 */ /* 0x000fe2000f8e00ff */
[----:B------:R-:W-:-:S04]  /*0c50*/  IADD3 R7, P1, PT, R0, UR5, RZ ;  /* 0x0000000500077c10 */ /* 0x000fc8000ff3e0ff */
[----:B------:R-:W-:Y:S02]  /*0c60*/  LEA.HI.X.SX32 R8, R9, R4, 0x1, P1 ;  /* 0x0000000409087211 */ /* 0x000fe400008f0eff */
[----:B--2---:R-:W-:-:S04]  /*0c70*/  LEA R6, P1, R7, UR12, 0x2 ;  /* 0x0000000c07067c11 */ /* 0x004fc8000f8210ff */
[----:B------:R-:W-:-:S05]  /*0c80*/  LEA.HI.X R7, R7, UR13, R8, 0x2, P1 ;  /* 0x0000000d07077c11 */ /* 0x000fca00088f1408 */
[----:B------:R-:W2:Y:S01]  /*0c90*/  LDG.E R6, desc[UR8][R6.64] ;  /* 0x0000000806067981 */ /* 0x000ea2000c1e1900 */
[----:B------:R-:W-:-:S06]  /*0ca0*/  UIADD3 UR5, UPT, UPT, UR5, UR6, URZ ;  /* 0x0000000605057290 */ /* 0x000fcc000fffe0ff */
        /* <DEDUP_REMOVED lines=8> */
[----:B------:R-:W-:-:S06]  /*0d30*/  UIADD3 UR5, UPT, UPT, UR5, UR6, URZ ;  /* 0x0000000605057290 */ /* 0x000fcc000fffe0ff */
        /* <DEDUP_REMOVED lines=8> */
[----:B------:R-:W-:-:S06]  /*0dc0*/  UIADD3 UR5, UPT, UPT, UR5, UR6, URZ ;  /* 0x0000000605057290 */ /* 0x000fcc000fffe0ff */
        /* <DEDUP_REMOVED lines=8> */
[----:B------:R-:W-:-:S06]  /*0e50*/  UIADD3 UR5, UPT, UPT, UR5, UR6, URZ ;  /* 0x0000000605057290 */ /* 0x000fcc000fffe0ff */
        /* <DEDUP_REMOVED lines=25> */
[----:B------:R-:W3:Y:S01]  /*0ff0*/  LDG.E R6, desc[UR8][R6.64] ;  /* 0x0000000806067981 */ /* 0x000ee2000c1e1900 */
[----:B------:R-:W-:-:S06]  /*1000*/  UIADD3 UR5, UPT, UPT, UR5, UR6, URZ ;  /* 0x0000000605057290 */ /* 0x000fcc000fffe0ff */
[----:B------:R-:W-:Y:S01]  /*1010*/  IMAD.U32 R9, RZ, RZ, UR5 ;  /* 0x00000005ff097e24 */ /* 0x000fe2000f8e00ff */
[----:B0-----:R-:W-:-:S04]  /*1020*/  IADD3 R5, P1, PT, R0, UR5, RZ ;  /* 0x0000000500057c10 */ /* 0x001fc8000ff3e0ff */
[----:B------:R-:W-:Y:S02]  /*1030*/  LEA.HI.X.SX32 R10, R9, R4, 0x1, P1 ;  /* 0x00000004090a7211 */ /* 0x000fe400008f0eff */
[----:B------:R-:W-:-:S04]  /*1040*/  LEA R8, P1, R5, UR12, 0x2 ;  /* 0x0000000c05087c11 */ /* 0x000fc8000f8210ff */
[----:B------:R-:W-:Y:S01]  /*1050*/  LEA.HI.X R9, R5, UR13, R10, 0x2, P1 ;  /* 0x0000000d05097c11 */ /* 0x000fe200088f140a */
[----:B---3--:R-:W-:-:S05]  /*1060*/  IMAD.IADD R13, R11, 0x1, R6 ;  /* 0x000000010b0d7824 */ /* 0x008fca00078e0206 */
[----:B------:R2:W-:Y:S04]  /*1070*/  STG.E desc[UR8][R2.64], R13 ;  /* 0x0000000d02007986 */ /* 0x0005e8000c101908 */
[----:B------:R-:W3:Y:S01]  /*1080*/  LDG.E R8, desc[UR8][R8.64] ;  /* 0x0000000808087981 */ /* 0x000ee2000c1e1900 */
[----:B------:R-:W-:Y:S01]  /*1090*/  UIADD3 UR4, UPT, UPT, UR4, 0x8, URZ ;  /* 0x0000000804047890 */ /* 0x000fe2000fffe0ff */
[----:B---3--:R-:W-:-:S05]  /*10a0*/  IMAD.IADD R5, R13, 0x1, R8 ;  /* 0x000000010d057824 */ /* 0x008fca00078e0208 */
[----:B------:R2:W-:Y:S06]  /*10b0*/  STG.E desc[UR8][R2.64], R5 ;  /* 0x0000000502007986 */ /* 0x0005ec000c101908 */
.L_x_161:
[----:B------:R-:W-:Y:S05]  /*10c0*/  @!P0 EXIT ;  /* 0x000000000000894d */ /* 0x000fea0003800000 */
[----:B------:R-:W-:Y:S02]  /*10d0*/  UISETP.GE.U32.AND UP0, UPT, UR10, 0x4, UPT ;  /* 0x000000040a00788c */ /* 0x000fe4000bf06070 */
[----:B------:R-:W-:-:S06]  /*10e0*/  ULOP3.LUT UR5, UR7, 0x3, URZ, 0xc0, !UPT ;  /* 0x0000000307057892 */ /* 0x000fcc000f8ec0ff */
[----:B------:R-:W-:Y:S01]  /*10f0*/  ISETP.NE.AND P0, PT, RZ, UR5, PT ;  /* 0x00000005ff007c0c */ /* 0x000fe2000bf05270 */
[----:B------:R-:W-:-:S12]  /*1100*/  BRA.U !UP0, `(.L_x_162) ;  /* 0x00000001089c7547 */ /* 0x000fd8000b800000 */
[----:B------:R-:W0:Y:S01]  /*1110*/  LDCU UR6, c[0x0][0x390] ;  /* 0x00007200ff0677ac */ /* 0x000e220008000800 */
[----:B------:R-:W3:Y:S01]  /*1120*/  LDCU.64 UR10, c[0x0][0x388] ;  /* 0x00007100ff0a77ac */ /* 0x000ee20008000a00 */
[----:B0-----:R-:W-:-:S06]  /*1130*/  UIMAD UR7, UR4, UR6, URZ ;  /* 0x00000006040772a4 */ /* 0x001fcc000f8e02ff */
[----:B------:R-:W-:Y:S01]  /*1140*/  IMAD.U32 R9, RZ, RZ, UR7 ;  /* 0x00000007ff097e24 */ /* 0x000fe2000f8e00ff */
[----:B------:R-:W-:-:S04]  /*1150*/  IADD3 R7, P1, PT, R0, UR7, RZ ;  /* 0x0000000700077c10 */ /* 0x000fc8000ff3e0ff */
[----:B------:R-:W-:Y:S02]  /*1160*/  LEA.HI.X.SX32 R8, R9, R4, 0x1, P1 ;  /* 0x0000000409087211 */ /* 0x000fe400008f0eff */
[----:B---3--:R-:W-:-:S04]  /*1170*/  LEA R6, P1, R7, UR10, 0x2 ;  /* 0x0000000a07067c11 */ /* 0x008fc8000f8210ff */
[----:B------:R-:W-:-:S05]  /*1180*/  LEA.HI.X R7, R7, UR11, R8, 0x2, P1 ;  /* 0x0000000b07077c11 */ /* 0x000fca00088f1408 */
[----:B------:R-:W3:Y:S01]  /*1190*/  LDG.E R6, desc[UR8][R6.64] ;  /* 0x0000000806067981 */ /* 0x000ee2000c1e1900 */
[----:B------:R-:W-:-:S06]  /*11a0*/  UIADD3 UR7, UPT, UPT, UR7, UR6, URZ ;  /* 0x0000000607077290 */ /* 0x000fcc000fffe0ff */
[----:B-12---:R-:W-:Y:S01]  /*11b0*/  IMAD.U32 R11, RZ, RZ, UR7 ;  /* 0x00000007ff0b7e24 */ /* 0x006fe2000f8e00ff */
[----:B------:R-:W-:-:S04]  /*11c0*/  IADD3 R9, P1, PT, R0, UR7, RZ ;  /* 0x0000000700097c10 */ /* 0x000fc8000ff3e0ff */
[----:B------:R-:W-:Y:S02]  /*11d0*/  LEA.HI.X.SX32 R10, R11, R4, 0x1, P1 ;  /* 0x000000040b0a7211 */ /* 0x000fe400008f0eff */
[----:B------:R-:W-:-:S04]  /*11e0*/  LEA R8, P1, R9, UR10, 0x2 ;  /* 0x0000000a09087c11 */ /* 0x000fc8000f8210ff */
[----:B------:R-:W-:Y:S01]  /*11f0*/  LEA.HI.X R9, R9, UR11, R10, 0x2, P1 ;  /* 0x0000000b09097c11 */ /* 0x000fe200088f140a */
[----:B---3-5:R-:W-:-:S05]  /*1200*/  IMAD.IADD R5, R5, 0x1, R6 ;  /* 0x0000000105057824 */ /* 0x028fca00078e0206 */
        /* <DEDUP_REMOVED lines=20> */
[----:B------:R-:W-:Y:S01]  /*1350*/  UIADD3 UR4, UPT, UPT, UR4, 0x4, URZ ;  /* 0x0000000404047890 */ /* 0x000fe2000fffe0ff */
[----:B--2---:R-:W-:-:S05]  /*1360*/  IMAD.IADD R5, R13, 0x1, R8 ;  /* 0x000000010d057824 */ /* 0x004fca00078e0208 */
[----:B------:R3:W-:Y:S06]  /*1370*/  STG.E desc[UR8][R2.64], R5 ;  /* 0x0000000502007986 */ /* 0x0007ec000c101908 */
.L_x_162:
[----:B------:R-:W-:Y:S05]  /*1380*/  @!P0 EXIT ;  /* 0x000000000000894d */ /* 0x000fea0003800000 */
[----:B------:R-:W0:Y:S01]  /*1390*/  LDCU UR6, c[0x0][0x390] ;  /* 0x00007200ff0677ac */ /* 0x000e220008000800 */
[----:B------:R-:W4:Y:S01]  /*13a0*/  LDCU.64 UR10, c[0x0][0x388] ;  /* 0x00007100ff0a77ac */ /* 0x000f220008000a00 */
[----:B------:R-:W-:Y:S02]  /*13b0*/  UIADD3 UR5, UPT, UPT, -UR5, URZ, URZ ;  /* 0x000000ff05057290 */ /* 0x000fe4000fffe1ff */
[----:B0-----:R-:W-:-:S06]  /*13c0*/  UIMAD UR4, UR4, UR6, URZ ;  /* 0x00000006040472a4 */ /* 0x001fcc000f8e02ff */
[----:B----4-:R-:W-:-:S07]  /*13d0*/  IMAD.U32 R9, RZ, RZ, UR4 ;  /* 0x00000004ff097e24 */ /* 0x010fce000f8e00ff */
.L_x_163:
[----:B------:R-:W-:-:S04]  /*13e0*/  IADD3 R7, P0, PT, R0, R9, RZ ;  /* 0x0000000900077210 */ /* 0x000fc80007f1e0ff */
[----:B------:R-:W-:Y:S02]  /*13f0*/  LEA.HI.X.SX32 R8, R9, R4, 0x1, P0 ;  /* 0x0000000409087211 */ /* 0x000fe400000f0eff */
[----:B------:R-:W-:-:S04]  /*1400*/  LEA R6, P0, R7, UR10, 0x2 ;  /* 0x0000000a07067c11 */ /* 0x000fc8000f8010ff */
[----:B------:R-:W-:-:S05]  /*1410*/  LEA.HI.X R7, R7, UR11, R8, 0x2, P0 ;  /* 0x0000000b07077c11 */ /* 0x000fca00080f1408 */
[----:B------:R-:W1:Y:S01]  /*1420*/  LDG.E R6, desc[UR8][R6.64] ;  /* 0x0000000806067981 */ /* 0x000e62000c1e1900 */
[----:B------:R-:W-:Y:S01]  /*1430*/  UIADD3 UR5, UPT, UPT, UR5, 0x1, URZ ;  /* 0x0000000105057890 */ /* 0x000fe2000fffe0ff */
[----:B------:R-:W-:-:S03]  /*1440*/  VIADD R9, R9, UR6 ;  /* 0x0000000609097c36 */ /* 0x000fc60008000000 */
[----:B------:R-:W-:Y:S01]  /*1450*/  UISETP.NE.AND UP0, UPT, UR5, URZ, UPT ;  /* 0x000000ff0500728c */ /* 0x000fe2000bf05270 */
[----:B0123-5:R-:W-:-:S05]  /*1460*/  IMAD.IADD R5, R6, 0x1, R5 ;  /* 0x0000000106057824 */ /* 0x02ffca00078e0205 */
[----:B------:R0:W-:Y:S03]  /*1470*/  STG.E desc[UR8][R2.64], R5 ;  /* 0x0000000502007986 */ /* 0x0001e6000c101908 */
[----:B------:R-:W-:Y:S05]  /*1480*/  BRA.U UP0, `(.L_x_163) ;  /* 0xfffffffd00d47547 */ /* 0x000fea000b83ffff */
[----:B------:R-:W-:Y:S05]  /*1490*/  EXIT ;  /* 0x000000000000794d */ /* 0x000fea0003800000 */
.L_x_164:
        /* <DEDUP_REMOVED lines=14> */
.L_x_208:


//--------------------- .text._Z19buildLocalHistogramPiS_iiii --------------------------
	.section	.text._Z19buildLocalHistogramPiS_iiii,"ax",@progbits
	.align	128
        .global         _Z19buildLocalHistogramPiS_iiii
        .type           _Z19buildLocalHistogramPiS_iiii,@function
        .size           _Z19buildLocalHistogramPiS_iiii,(.L_x_209 - _Z19buildLocalHistogramPiS_iiii)
        .other          _Z19buildLocalHistogramPiS_iiii,@"STO_CUDA_ENTRY STV_DEFAULT"
_Z19buildLocalHistogramPiS_iiii:
.text._Z19buildLocalHistogramPiS_iiii:
[----:B------:R-:W-:Y:S01]  /*0000*/  LDC R1, c[0x0][0x37c] ;  /* 0x0000df00ff017b82 */ /* 0x000fe20000000800 */
[----:B------:R-:W0:Y:S07]  /*0010*/  S2R R0, SR_TID.X ;  /* 0x0000000000007919 */ /* 0x000e2e0000002100 */
[----:B------:R-:W0:Y:S01]  /*0020*/  S2UR UR4, SR_CTAID.X ;  /* 0x00000000000479c3 */ /* 0x000e220000002500 */
[----:B------:R-:W1:Y:S07]  /*0030*/  LDCU UR6, c[0x0][0x390] ;  /* 0x00007200ff0677ac */ /* 0x000e6e0008000800 */
[----:B------:R-:W0:Y:S02]  /*0040*/  LDC R3, c[0x0][0x360] ;  /* 0x0000d800ff037b82 */ /* 0x000e240000000800 */
[----:B0-----:R-:W-:-:S05]  /*0050*/  IMAD R3, R3, UR4, R0 ;  /* 0x0000000403037c24 */ /* 0x001fca000f8e0200 */
[----:B-1----:R-:W-:-:S13]  /*0060*/  ISETP.GE.AND P0, PT, R3, UR6, PT ;  /* 0x0000000603007c0c */ /* 0x002fda000bf06270 */
[----:B------:R-:W-:Y:S05]  /*0070*/  @P0 EXIT ;  /* 0x000000000000094d */ /* 0x000fea0003800000 */
[----:B------:R-:W0:Y:S01]  /*0080*/  LDCU UR5, c[0x0][0x394] ;  /* 0x00007280ff0577ac */ /* 0x000e220008000800 */
[----:B------:R-:W1:Y:S01]  /*0090*/  LDC.64 R4, c[0x0][0x388] ;  /* 0x0000e200ff047b82 */ /* 0x000e620000000a00 */
[----:B------:R-:W2:Y:S01]  /*00a0*/  LDCU UR7, c[0x0][0x398] ;  /* 0x00007300ff0777ac */ /* 0x000ea20008000800 */
[----:B------:R-:W3:Y:S01]  /*00b0*/  LDCU.64 UR10, c[0x0][0x358] ;  /* 0x00006b00ff0a77ac */ /* 0x000ee20008000a00 */
[----:B------:R-:W4:Y:S01]  /*00c0*/  LDCU UR12, c[0x0][0x39c] ;  /* 0x00007380ff0c77ac */ /* 0x000f220008000800 */
[----:B------:R-:W1:Y:S01]  /*00d0*/  LDCU.64 UR8, c[0x0][0x380] ;  /* 0x00007000ff0877ac */ /* 0x000e620008000a00 */
[----:B0-----:R-:W-:Y:S01]  /*00e0*/  UIADD3 UR4, UPT, UPT, -UR5, 0x9, URZ ;  /* 0x0000000905047890 */ /* 0x001fe2000fffe1ff */
[----:B--2---:R-:W-:-:S03]  /*00f0*/  IMAD R0, R3, UR7, RZ ;  /* 0x0000000703007c24 */ /* 0x004fc6000f8e02ff */
[----:B------:R-:W-:Y:S02]  /*0100*/  UISETP.GT.AND UP0, UPT, UR4, URZ, UPT ;  /* 0x000000ff0400728c */ /* 0x000fe4000bf04270 */
[----:B------:R-:W-:-:S07]  /*0110*/  SHF.R.S32.HI R2, RZ, 0x1f, R0 ;  /* 0x0000001fff027819 */ /* 0x000fce0000011400 */
[----:B---34-:R-:W-:Y:S05]  /*0120*/  BRA.U UP0, `(.L_x_165) ;  /* 0x0000000100447547 */ /* 0x018fea000b800000 */
.L_x_166:
[----:B-1----:R-:W-:-:S06]  /*0130*/  IMAD.WIDE R6, R3, 0x4, R4 ;  /* 0x0000000403067825 */ /* 0x002fcc00078e0204 */
[----:B------:R-:W2:Y:S02]  /*0140*/  LDG.E R6, desc[UR10][R6.64] ;  /* 0x0000000a06067981 */ /* 0x000ea4000c1e1900 */
[----:B0-2---:R-:W-:-:S05]  /*0150*/  IMAD.HI R8, R6, 0x66666667, RZ ;  /* 0x6666666706087827 */ /* 0x005fca00078e02ff */
[----:B------:R-:W-:-:S04]  /*0160*/  SHF.R.U32.HI R9, RZ, 0x1f, R8 ;  /* 0x0000001fff097819 */ /* 0x000fc80000011608 */
[----:B------:R-:W-:-:S05]  /*0170*/  LEA.HI.SX32 R9, R8, R9, 0x1e ;  /* 0x0000000908097211 */ /* 0x000fca00078ff2ff */
[----:B------:R-:W-:-:S05]  /*0180*/  IMAD R9, R9, -0xa, R6 ;  /* 0xfffffff609097824 */ /* 0x000fca00078e0206 */
[----:B------:R-:W-:-:S04]  /*0190*/  IADD3 R10, P0, PT, R0, R9, RZ ;  /* 0x00000009000a7210 */ /* 0x000fc80007f1e0ff */
[----:B------:R-:W-:Y:S02]  /*01a0*/  LEA.HI.X.SX32 R9, R9, R2, 0x1, P0 ;  /* 0x0000000209097211 */ /* 0x000fe400000f0eff */
[----:B------:R-:W-:-:S04]  /*01b0*/  LEA R8, P0, R10, UR8, 0x2 ;  /* 0x000000080a087c11 */ /* 0x000fc8000f8010ff */
[----:B------:R-:W-:-:S05]  /*01c0*/  LEA.HI.X R9, R10, UR9, R9, 0x2, P0 ;  /* 0x000000090a097c11 */ /* 0x000fca00080f1409 */
[----:B------:R-:W2:Y:S01]  /*01d0*/  LDG.E R10, desc[UR10][R8.64] ;  /* 0x0000000a080a7981 */ /* 0x000ea2000c1e1900 */
[----:B------:R-:W-:-:S05]  /*01e0*/  VIADD R3, R3, UR12 ;  /* 0x0000000c03037c36 */ /* 0x000fca0008000000 */
[----:B------:R-:W-:Y:S01]  /*01f0*/  ISETP.GE.AND P0, PT, R3, UR6, PT ;  /* 0x0000000603007c0c */ /* 0x000fe2000bf06270 */
[----:B--2---:R-:W-:-:S05]  /*0200*/  VIADD R11, R10, 0x1 ;  /* 0x000000010a0b7836 */ /* 0x004fca0000000000 */
[----:B------:R0:W-:Y:S07]  /*0210*/  STG.E desc[UR10][R8.64], R11 ;  /* 0x0000000b08007986 */ /* 0x0001ee000c10190a */
[----:B------:R-:W-:Y:S05]  /*0220*/  @!P0 BRA `(.L_x_166) ;  /* 0xfffffffc00c08947 */ /* 0x000fea000383ffff */
[----:B------:R-:W-:Y:S05]  /*0230*/  EXIT ;  /* 0x000000000000794d */ /* 0x000fea0003800000 */
.L_x_165:
[----:B-1----:R-:W-:Y:S02]  /*0240*/  ULOP3.LUT UR8, UR4, 0x3, URZ, 0xc0, !UPT ;  /* 0x0000000304087892 */ /* 0x002fe4000f8ec0ff */
[----:B------:R-:W-:Y:S02]  /*0250*/  ULOP3.LUT UR7, UR4, 0x7ffffffc, URZ, 0xc0, !UPT ;  /* 0x7ffffffc04077892 */ /* 0x000fe4000f8ec0ff */
[----:B------:R-:W-:Y:S02]  /*0260*/  UISETP.NE.AND UP0, UPT, UR8, 0x2, UPT ;  /* 0x000000020800788c */ /* 0x000fe4000bf05270 */
[----:B------:R-:W-:Y:S01]  /*0270*/  UIADD3 UR4, UPT, UPT, UR5, -0x6, URZ ;  /* 0xfffffffa05047890 */ /* 0x000fe2000fffe0ff */
[----:B------:R-:W-:Y:S01]  /*0280*/  UMOV UR6, 0xa ;  /* 0x0000000a00067882 */ /* 0x000fe20000000000 */
[----:B------:R-:W-:Y:S02]  /*0290*/  UIADD3 UR9, UPT, UPT, -UR7, URZ, URZ ;  /* 0x000000ff07097290 */ /* 0x000fe4000fffe1ff */
[----:B------:R-:W-:-:S02]  /*02a0*/  USEL UR6, UR6, 0x64, !UP0 ;  /* 0x0000006406067887 */ /* 0x000fc4000c000000 */
[----:B------:R-:W-:-:S11]  /*02b0*/  UISETP.GE.U32.AND UP0, UPT, UR4, 0x3, UPT ;  /* 0x000000030400788c */ /* 0x000fd6000bf06070 */
.L_x_173:
[----:B0-----:R-:W0:Y:S02]  /*02c0*/  LDC.64 R6, c[0x0][0x388] ;  /* 0x0000e200ff067b82 */ /* 0x001e240000000a00 */
[----:B0-----:R-:W-:-:S06]  /*02d0*/  IMAD.WIDE R6, R3, 0x4, R6 ;  /* 0x0000000403067825 */ /* 0x001fcc00078e0206 */
[----:B------:R0:W5:Y:S01]  /*02e0*/  LDG.E R7, desc[UR10][R6.64] ;  /* 0x0000000a06077981 */ /* 0x000162000c1e1900 */
[----:B------:R-:W-:Y:S01]  /*02f0*/  IMAD.MOV.U32 R8, RZ, RZ, 0xa ;  /* 0x0000000aff087424 */ /* 0x000fe200078e00ff */
[----:B------:R-:W-:Y:S06]  /*0300*/  BRA.U !UP0, `(.L_x_167) ;  /* 0x0000000108787547 */ /* 0x000fec000b800000 */
[----:B------:R-:W-:Y:S01]  /*0310*/  UIADD3 UR4, UPT, UPT, -UR7, URZ, URZ ;  /* 0x000000ff07047290 */ /* 0x000fe2000fffe1ff */
[----:B------:R-:W-:Y:S01]  /*0320*/  IMAD.MOV.U32 R4, RZ, RZ, 0x1 ;  /* 0x00000001ff047424 */ /* 0x000fe200078e00ff */
[----:B0-----:R-:W-:Y:S02]  /*0330*/  MOV R6, UR9 ;  /* 0x0000000900067c02 */ /* 0x001fe40008000f00 */
[----:B------:R-:W-:-:S09]  /*0340*/  UISETP.GE.AND UP1, UPT, UR4, URZ, UPT ;  /* 0x000000ff0400728c */ /* 0x000fd2000bf26270 */
[----:B------:R-:W-:Y:S05]  /*0350*/  BRA.U UP1, `(.L_x_168) ;  /* 0x00000001014c7547 */ /* 0x000fea000b800000 */
[----:B------:R-:W-:Y:S01]  /*0360*/  IMAD.MOV R8, RZ, RZ, -R6 ;  /* 0x000000ffff087224 */ /* 0x000fe200078e0a06 */
[----:B------:R-:W-:-:S04]  /*0370*/  PLOP3.LUT P0, PT, PT, PT, PT, 0x80, 0x8 ;  /* 0x000000000008781c */ /* 0x000fc80003f0f070 */
[----:B------:R-:W-:-:S13]  /*0380*/  ISETP.GT.AND P1, PT, R8, 0xc, PT ;  /* 0x0000000c0800780c */ /* 0x000fda0003f24270 */
[----:B------:R-:W-:Y:S05]  /*0390*/  @!P1 BRA `(.L_x_169) ;  /* 0x00000000001c9947 */ /* 0x000fea0003800000 */
[----:B------:R-:W-:-:S13]  /*03a0*/  PLOP3.LUT P0, PT, PT, PT, PT, 0x8, 0x80 ;  /* 0x000000000080781c */ /* 0x000fda0003f0e170 */
.L_x_170:
[----:B------:R-:W-:Y:S02]  /*03b0*/  VIADD R6, R6, 0x10 ;  /* 0x0000001006067836 */ /* 0x000fe40000000000 */
[----:B------:R-:W-:Y:S02]  /*03c0*/  IMAD.MOV.U32 R5, RZ, RZ, R4 ;  /* 0x000000ffff057224 */ /* 0x000fe400078e0004 */
[----:B------:R-:W-:Y:S01]  /*03d0*/  IMAD R4, R4, 0x6fc10000, RZ ;  /* 0x6fc1000004047824 */ /* 0x000fe200078e02ff */
[----:B------:R-:W-:-:S13]  /*03e0*/  ISETP.GE.AND P1, PT, R6, -0xc, PT ;  /* 0xfffffff40600780c */ /* 0x000fda0003f26270 */
[----:B------:R-:W-:Y:S05]  /*03f0*/  @!P1 BRA `(.L_x_170) ;  /* 0xfffffffc00ec9947 */ /* 0x000fea000383ffff */
[----:B------:R-:W-:-:S07]  /*0400*/  IMAD R5, R5, -0x2b5af000, RZ ;  /* 0xd4a5100005057824 */ /* 0x000fce00078e02ff */
.L_x_169:
[----:B------:R-:W-:-:S04]  /*0410*/  IADD3 R8, PT, PT, -R6, RZ, RZ ;  /* 0x000000ff06087210 */ /* 0x000fc80007ffe1ff */
[----:B------:R-:W-:-:S13]  /*0420*/  ISETP.GT.AND P1, PT, R8, 0x4, PT ;  /* 0x000000040800780c */ /* 0x000fda0003f24270 */
[----:B------:R-:W-:Y:S01]  /*0430*/  @P1 VIADD R6, R6, 0x8 ;  /* 0x0000000806061836 */ /* 0x000fe20000000000 */
[----:B------:R-:W-:Y:S01]  /*0440*/  @P1 PLOP3.LUT P0, PT, PT, PT, PT, 0x8, 0x80 ;  /* 0x000000000080181c */ /* 0x000fe20003f0e170 */
[C---:B------:R-:W-:Y:S02]  /*0450*/  @P1 IMAD R5, R4.reuse, 0x2710, RZ ;  /* 0x0000271004051824 */ /* 0x040fe400078e02ff */
[----:B------:R-:W-:Y:S01]  /*0460*/  @P1 IMAD R4, R4, 0x5f5e100, RZ ;  /* 0x05f5e10004041824 */ /* 0x000fe200078e02ff */
[----:B------:R-:W-:-:S13]  /*0470*/  ISETP.NE.OR P0, PT, R6, RZ, P0 ;  /* 0x000000ff0600720c */ /* 0x000fda0000705670 */
[----:B------:R-:W-:Y:S05]  /*0480*/  @!P0 BRA `(.L_x_171) ;  /* 0x0000000000148947 */ /* 0x000fea0003800000 */
.L_x_168:
[----:B------:R-:W-:Y:S02]  /*0490*/  VIADD R6, R6, 0x4 ;  /* 0x0000000406067836 */ /* 0x000fe40000000000 */
[----:B------:R-:W-:Y:S02]  /*04a0*/  IMAD.MOV.U32 R5, RZ, RZ, R4 ;  /* 0x000000ffff057224 */ /* 0x000fe400078e0004 */
[----:B------:R-:W-:Y:S01]  /*04b0*/  IMAD R4, R4, 0x2710, RZ ;  /* 0x0000271004047824 */ /* 0x000fe200078e02ff */
[----:B------:R-:W-:-:S13]  /*04c0*/  ISETP.NE.AND P0, PT, R6, RZ, PT ;  /* 0x000000ff0600720c */ /* 0x000fda0003f05270 */
[----:B------:R-:W-:Y:S05]  /*04d0*/  @P0 BRA `(.L_x_168) ;  /* 0xfffffffc00ec0947 */ /* 0x000fea000383ffff */
.L_x_171:
[----:B------:R-:W-:-:S07]  /*04e0*/  IMAD R8, R5, 0x186a0, RZ ;  /* 0x000186a005087824 */ /* 0x000fce00078e02ff */
.L_x_167:
[----:B------:R-:W-:-:S04]  /*04f0*/  UISETP.LT.U32.AND UP1, UPT, UR8, 0x2, UPT ;  /* 0x000000020800788c */ /* 0x000fc8000bf21070 */
[----:B------:R-:W-:-:S04]  /*0500*/  USEL UR4, UR8, 0x2, UP1 ;  /* 0x0000000208047887 */ /* 0x000fc80008800000 */
[----:B------:R-:W-:-:S12]  /*0510*/  USHF.L.U32 UR4, UR4, 0x2, URZ ;  /* 0x0000000204047899 */ /* 0x000fd800080006ff */
[----:B------:R-:W1:Y:S02]  /*0520*/  LDCU UR4, c[0x2][UR4] ;  /* 0x00800000040477ac */ /* 0x000e640008000800 */
[----:B-1----:R-:W-:-:S10]  /*0530*/  USHF.R.S32.HI UR5, URZ, 0x1f, UR4 ;  /* 0x0000001fff057899 */ /* 0x002fd40008011404 */
.L_x_199:
[----:B------:R-:W-:Y:S05]  /*0540*/  BRXU UR4 -0x550                                    (*"BRANCH_TARGETS .L_x_172,.L_x_201,.L_x_202"*) ;  /* 0xfffffff804ac7958 */ /* 0x000fea000b83ffff */
.L_x_202:
[----:B------:R-:W-:Y:S01]  /*0550*/  IMAD R4, R8, UR6, RZ ;  /* 0x0000000608047c24 */ /* 0x000fe2000f8e02ff */
[----:B------:R-:W-:Y:S06]  /*0560*/  BRA `(.L_x_172) ;  /* 0x0000000000047947 */ /* 0x000fec0003800000 */
.L_x_201:
[----:B------:R-:W-:-:S07]  /*0570*/  MOV R4, R8 ;  /* 0x0000000800047202 */ /* 0x000fce0000000f00 */
.L_x_172:
[-C--:B------:R-:W-:Y:S01]  /*0580*/  IABS R11, R4.reuse ;  /* 0x00000004000b7213 */ /* 0x080fe20000000000 */
[----:B------:R-:W1:Y:S01]  /*0590*/  LDCU.64 UR4, c[0x0][0x380] ;  /* 0x00007000ff0477ac */ /* 0x000e620008000a00 */
[----:B-----5:R-:W-:Y:S02]  /*05a0*/  IABS R12, R7 ;  /* 0x00000007000c7213 */ /* 0x020fe40000000000 */
[----:B0-----:R-:W0:Y:S01]  /*05b0*/  I2F.RP R6, R11 ;  /* 0x0000000b00067306 */ /* 0x001e220000209400 */
[-C--:B------:R-:W-:Y:S02]  /*05c0*/  IABS R14, R4.reuse ;  /* 0x00000004000e7213 */ /* 0x080fe40000000000 */
[----:B------:R-:W-:-:S04]  /*05d0*/  LOP3.LUT R7, R7, R4, RZ, 0x3c, !PT ;  /* 0x0000000407077212 */ /* 0x000fc800078e3cff */
[----:B------:R-:W-:Y:S01]  /*05e0*/  ISETP.GE.AND P1, PT, R7, RZ, PT ;  /* 0x000000ff0700720c */ /* 0x000fe20003f26270 */
[----:B0-----:R-:W0:Y:S02]  /*05f0*/  MUFU.RCP R6, R6 ;  /* 0x0000000600067308 */ /* 0x001e240000001000 */
[----:B0-----:R-:W-:Y:S02]  /*0600*/  VIADD R8, R6, 0xffffffe ;  /* 0x0ffffffe06087836 */ /* 0x001fe40000000000 */
[----:B------:R-:W-:-:S04]  /*0610*/  IMAD.MOV R6, RZ, RZ, -R14 ;  /* 0x000000ffff067224 */ /* 0x000fc800078e0a0e */
[----:B------:R0:W2:Y:S02]  /*0620*/  F2I.FTZ.U32.TRUNC.NTZ R9, R8 ;  /* 0x0000000800097305 */ /* 0x0000a4000021f000 */
[----:B0-----:R-:W-:Y:S02]  /*0630*/  HFMA2 R8, -RZ, RZ, 0, 0 ;  /* 0x00000000ff087431 */ /* 0x001fe400000001ff */
[----:B--2---:R-:W-:-:S04]  /*0640*/  IMAD.MOV R10, RZ, RZ, -R9 ;  /* 0x000000ffff0a7224 */ /* 0x004fc800078e0a09 */
[----:B------:R-:W-:Y:S02]  /*0650*/  IMAD R13, R10, R11, RZ ;  /* 0x0000000b0a0d7224 */ /* 0x000fe400078e02ff */
[----:B------:R-:W-:Y:S02]  /*0660*/  IMAD.MOV.U32 R10, RZ, RZ, R12 ;  /* 0x000000ffff0a7224 */ /* 0x000fe400078e000c */
[----:B------:R-:W-:-:S06]  /*0670*/  IMAD.HI.U32 R9, R9, R13, R8 ;  /* 0x0000000d09097227 */ /* 0x000fcc00078e0008 */
        /* <DEDUP_REMOVED lines=14> */
[----:B------:R-:W-:-:S04]  /*0760*/  IADD3 R7, P0, PT, R0, R9, RZ ;  /* 0x0000000900077210 */ /* 0x000fc80007f1e0ff */
[----:B------:R-:W-:Y:S02]  /*0770*/  LEA.HI.X.SX32 R8, R9, R2, 0x1, P0 ;  /* 0x0000000209087211 */ /* 0x000fe400000f0eff */
[C---:B-1----:R-:W-:Y:S01]  /*0780*/  LEA R6, P0, R7.reuse, UR4, 0x2 ;  /* 0x0000000407067c11 */ /* 0x042fe2000f8010ff */
[----:B------:R-:W0:Y:S03]  /*0790*/  LDCU UR4, c[0x0][0x39c] ;  /* 0x00007380ff0477ac */ /* 0x000e260008000800 */
[----:B------:R-:W-:Y:S01]  /*07a0*/  LEA.HI.X R7, R7, UR5, R8, 0x2, P0 ;  /* 0x0000000507077c11 */ /* 0x000fe200080f1408 */
[----:B------:R-:W1:Y:S04]  /*07b0*/  LDCU UR5, c[0x0][0x390] ;  /* 0x00007200ff0577ac */ /* 0x000e680008000800 */
[----:B------:R-:W2:Y:S01]  /*07c0*/  LDG.E R8, desc[UR10][R6.64] ;  /* 0x0000000a06087981 */ /* 0x000ea2000c1e1900 */
[----:B0-----:R-:W-:-:S05]  /*07d0*/  VIADD R3, R3, UR4 ;  /* 0x0000000403037c36 */ /* 0x001fca0008000000 */
[----:B-1----:R-:W-:Y:S02]  /*07e0*/  ISETP.GE.AND P0, PT, R3, UR5, PT ;  /* 0x0000000503007c0c */ /* 0x002fe4000bf06270 */
[----:B--2---:R-:W-:-:S05]  /*07f0*/  IADD3 R9, PT, PT, R8, 0x1, RZ ;  /* 0x0000000108097810 */ /* 0x004fca0007ffe0ff */
[----:B------:R0:W-:Y:S06]  /*0800*/  STG.E desc[UR10][R6.64], R9 ;  /* 0x0000000906007986 */ /* 0x0001ec000c10190a */
[----:B------:R-:W-:Y:S05]  /*0810*/  @!P0 BRA `(.L_x_173) ;  /* 0xfffffff800a88947 */ /* 0x000fea000383ffff */
[----:B------:R-:W-:Y:S05]  /*0820*/  EXIT ;  /* 0x000000000000794d */ /* 0x000fea0003800000 */
.L_x_174:
        /* <DEDUP_REMOVED lines=13> */
.L_x_209:


//--------------------- .nv.shared.reserved.0     --------------------------
	.section	.nv.shared.reserved.0,"aw",@nobits
	.weak		__nv_reservedSMEM_offset_0_alias
	.size		__nv_reservedSMEM_offset_0_alias, 0, 64
	.other		__nv_reservedSMEM_offset_0_alias,@"STO_CUDA_RESERVED_SHARED STV_DEFAULT"
__nv_reservedSMEM_offset_0_alias:
	.zero		0
	.zero		64


//--------------------- .nv.constant0._Z13paradisRepairiPiiS_S_S_S_iii --------------------------
	.section	.nv.constant0._Z13paradisRepairiPiiS_S_S_S_iii,"a",@progbits
	.sectionflags	@""
	.align	4
.nv.constant0._Z13paradisRepairiPiiS_S_S_S_iii:
	.zero		964


//--------------------- .nv.constant0._Z18partitionForRepairPiS_S_S_ii --------------------------
	.section	.nv.constant0._Z18partitionForRepairPiS_S_S_ii,"a",@progbits
	.sectionflags	@""
	.align	4
.nv.constant0._Z18partitionForRepairPiS_S_S_ii:
	.zero		936


//--------------------- .nv.constant0._Z14paradisPermutePiiS_S_S_S_iii --------------------------
	.section	.nv.constant0._Z14paradisPermutePiiS_S_S_S_iii,"a",@progbits
	.sectionflags	@""
	.align	4
.nv.constant0._Z14paradisPermutePiiS_S_S_S_iii:
	.zero		956


//--------------------- .nv.constant0._Z23partitionForPermutationPiS_S_S_ii --------------------------
	.section	.nv.constant0._Z23partitionForPermutationPiS_S_S_ii,"a",@progbits
	.sectionflags	@""
	.align	4
.nv.constant0._Z23partitionForPermutationPiS_S_S_ii:
	.zero		936


//--------------------- .nv.constant0._Z9prefixSumPiS_S_i --------------------------
	.section	.nv.constant0._Z9prefixSumPiS_S_i,"a",@progbits
	.sectionflags	@""
	.align	4
.nv.constant0._Z9prefixSumPiS_S_i:
	.zero		924


//--------------------- .nv.constant0._Z14buildHistogramPiS_ii --------------------------
	.section	.nv.constant0._Z14buildHistogramPiS_ii,"a",@progbits
	.sectionflags	@""
	.align	4
.nv.constant0._Z14buildHistogramPiS_ii:
	.zero		920


//--------------------- .nv.constant0._Z19buildLocalHistogramPiS_iiii --------------------------
	.section	.nv.constant0._Z19buildLocalHistogramPiS_iiii,"a",@progbits
	.sectionflags	@""
	.align	4
.nv.constant0._Z19buildLocalHistogramPiS_iiii:
	.zero		928


//--------------------- SYMBOLS --------------------------

	.type		.nv.reservedSmem.offset0,@object
	.size		.nv.reservedSmem.offset0,0x4
	.type		malloc,@function
